//
// Generated by NVIDIA NVVM Compiler
//
// Compiler Build ID: CL-36424714
// Cuda compilation tools, release 13.0, V13.0.88
// Based on NVVM 20.0.0
//

.version 9.0
.target sm_100
.address_size 64

	// .globl	_Z4rk45fPfS_f

.visible .entry _Z4rk45fPfS_f(
	.param .f32 _Z4rk45fPfS_f_param_0,
	.param .u64 .ptr .align 1 _Z4rk45fPfS_f_param_1,
	.param .u64 .ptr .align 1 _Z4rk45fPfS_f_param_2,
	.param .f32 _Z4rk45fPfS_f_param_3
)
{
	.reg .b32 	%r<6>;
	.reg .b32 	%f<493>;
	.reg .b64 	%rd<9>;

	ld.param.u64 	%rd1, [_Z4rk45fPfS_f_param_1];
	ld.param.u64 	%rd2, [_Z4rk45fPfS_f_param_2];
	ld.param.f32 	%f1, [_Z4rk45fPfS_f_param_3];
	cvta.to.global.u64 	%rd3, %rd1;
	mov.u32 	%r1, %ctaid.x;
	mov.u32 	%r2, %ntid.x;
	mov.u32 	%r3, %tid.x;
	mad.lo.s32 	%r4, %r1, %r2, %r3;
	mul.lo.s32 	%r5, %r4, 10;
	mul.wide.s32 	%rd4, %r5, 4;
	add.s64 	%rd5, %rd3, %rd4;
	ld.global.f32 	%f2, [%rd5];
	ld.global.f32 	%f3, [%rd5+4];
	ld.global.f32 	%f4, [%rd5+8];
	ld.global.f32 	%f5, [%rd5+12];
	ld.global.f32 	%f6, [%rd5+16];
	ld.global.f32 	%f7, [%rd5+20];
	ld.global.f32 	%f8, [%rd5+24];
	ld.global.f32 	%f9, [%rd5+28];
	ld.global.f32 	%f10, [%rd5+32];
	ld.global.f32 	%f11, [%rd5+36];
	fma.rn.f32 	%f12, %f2, %f2, 0f3F800000;
	fma.rn.f32 	%f13, %f3, %f3, 0f3F800000;
	fma.rn.f32 	%f14, %f4, %f4, 0f3F800000;
	fma.rn.f32 	%f15, %f5, %f5, 0f3F800000;
	fma.rn.f32 	%f16, %f6, %f6, 0f3F800000;
	fma.rn.f32 	%f17, %f7, %f7, 0f3F800000;
	fma.rn.f32 	%f18, %f8, %f8, 0f3F800000;
	fma.rn.f32 	%f19, %f9, %f9, 0f3F800000;
	fma.rn.f32 	%f20, %f10, %f10, 0f3F800000;
	fma.rn.f32 	%f21, %f11, %f11, 0f3F800000;
	mul.f32 	%f22, %f1, 0f3E800000;
	fma.rn.f32 	%f23, %f22, %f12, %f2;
	fma.rn.f32 	%f24, %f22, %f13, %f3;
	fma.rn.f32 	%f25, %f22, %f14, %f4;
	fma.rn.f32 	%f26, %f22, %f15, %f5;
	fma.rn.f32 	%f27, %f22, %f16, %f6;
	fma.rn.f32 	%f28, %f22, %f17, %f7;
	fma.rn.f32 	%f29, %f22, %f18, %f8;
	fma.rn.f32 	%f30, %f22, %f19, %f9;
	fma.rn.f32 	%f31, %f22, %f20, %f10;
	fma.rn.f32 	%f32, %f22, %f21, %f11;
	fma.rn.f32 	%f33, %f23, %f23, 0f3F800000;
	fma.rn.f32 	%f34, %f24, %f24, 0f3F800000;
	fma.rn.f32 	%f35, %f25, %f25, 0f3F800000;
	fma.rn.f32 	%f36, %f26, %f26, 0f3F800000;
	fma.rn.f32 	%f37, %f27, %f27, 0f3F800000;
	fma.rn.f32 	%f38, %f28, %f28, 0f3F800000;
	fma.rn.f32 	%f39, %f29, %f29, 0f3F800000;
	fma.rn.f32 	%f40, %f30, %f30, 0f3F800000;
	fma.rn.f32 	%f41, %f31, %f31, 0f3F800000;
	fma.rn.f32 	%f42, %f32, %f32, 0f3F800000;
	mul.f32 	%f43, %f33, 0f3E900000;
	fma.rn.f32 	%f44, %f12, 0f3DC00000, %f43;
	fma.rn.f32 	%f45, %f1, %f44, %f2;
	mul.f32 	%f46, %f34, 0f3E900000;
	fma.rn.f32 	%f47, %f13, 0f3DC00000, %f46;
	fma.rn.f32 	%f48, %f1, %f47, %f3;
	mul.f32 	%f49, %f35, 0f3E900000;
	fma.rn.f32 	%f50, %f14, 0f3DC00000, %f49;
	fma.rn.f32 	%f51, %f1, %f50, %f4;
	mul.f32 	%f52, %f36, 0f3E900000;
	fma.rn.f32 	%f53, %f15, 0f3DC00000, %f52;
	fma.rn.f32 	%f54, %f1, %f53, %f5;
	mul.f32 	%f55, %f37, 0f3E900000;
	fma.rn.f32 	%f56, %f16, 0f3DC00000, %f55;
	fma.rn.f32 	%f57, %f1, %f56, %f6;
	mul.f32 	%f58, %f38, 0f3E900000;
	fma.rn.f32 	%f59, %f17, 0f3DC00000, %f58;
	fma.rn.f32 	%f60, %f1, %f59, %f7;
	mul.f32 	%f61, %f39, 0f3E900000;
	fma.rn.f32 	%f62, %f18, 0f3DC00000, %f61;
	fma.rn.f32 	%f63, %f1, %f62, %f8;
	mul.f32 	%f64, %f40, 0f3E900000;
	fma.rn.f32 	%f65, %f19, 0f3DC00000, %f64;
	fma.rn.f32 	%f66, %f1, %f65, %f9;
	mul.f32 	%f67, %f41, 0f3E900000;
	fma.rn.f32 	%f68, %f20, 0f3DC00000, %f67;
	fma.rn.f32 	%f69, %f1, %f68, %f10;
	mul.f32 	%f70, %f42, 0f3E900000;
	fma.rn.f32 	%f71, %f21, 0f3DC00000, %f70;
	fma.rn.f32 	%f72, %f1, %f71, %f11;
	fma.rn.f32 	%f73, %f45, %f45, 0f3F800000;
	fma.rn.f32 	%f74, %f48, %f48, 0f3F800000;
	fma.rn.f32 	%f75, %f51, %f51, 0f3F800000;
	fma.rn.f32 	%f76, %f54, %f54, 0f3F800000;
	fma.rn.f32 	%f77, %f57, %f57, 0f3F800000;
	fma.rn.f32 	%f78, %f60, %f60, 0f3F800000;
	fma.rn.f32 	%f79, %f63, %f63, 0f3F800000;
	fma.rn.f32 	%f80, %f66, %f66, 0f3F800000;
	fma.rn.f32 	%f81, %f69, %f69, 0f3F800000;
	fma.rn.f32 	%f82, %f72, %f72, 0f3F800000;
	mul.f32 	%f83, %f12, 0f3F611F1D;
	mul.f32 	%f84, %f33, 0f4051BD95;
	sub.f32 	%f85, %f83, %f84;
	fma.rn.f32 	%f86, %f73, 0f4054897F, %f85;
	fma.rn.f32 	%f87, %f1, %f86, %f2;
	mul.f32 	%f88, %f13, 0f3F611F1D;
	mul.f32 	%f89, %f34, 0f4051BD95;
	sub.f32 	%f90, %f88, %f89;
	fma.rn.f32 	%f91, %f74, 0f4054897F, %f90;
	fma.rn.f32 	%f92, %f1, %f91, %f3;
	mul.f32 	%f93, %f14, 0f3F611F1D;
	mul.f32 	%f94, %f35, 0f4051BD95;
	sub.f32 	%f95, %f93, %f94;
	fma.rn.f32 	%f96, %f75, 0f4054897F, %f95;
	fma.rn.f32 	%f97, %f1, %f96, %f4;
	mul.f32 	%f98, %f15, 0f3F611F1D;
	mul.f32 	%f99, %f36, 0f4051BD95;
	sub.f32 	%f100, %f98, %f99;
	fma.rn.f32 	%f101, %f76, 0f4054897F, %f100;
	fma.rn.f32 	%f102, %f1, %f101, %f5;
	mul.f32 	%f103, %f16, 0f3F611F1D;
	mul.f32 	%f104, %f37, 0f4051BD95;
	sub.f32 	%f105, %f103, %f104;
	fma.rn.f32 	%f106, %f77, 0f4054897F, %f105;
	fma.rn.f32 	%f107, %f1, %f106, %f6;
	mul.f32 	%f108, %f17, 0f3F611F1D;
	mul.f32 	%f109, %f38, 0f4051BD95;
	sub.f32 	%f110, %f108, %f109;
	fma.rn.f32 	%f111, %f78, 0f4054897F, %f110;
	fma.rn.f32 	%f112, %f1, %f111, %f7;
	mul.f32 	%f113, %f18, 0f3F611F1D;
	mul.f32 	%f114, %f39, 0f4051BD95;
	sub.f32 	%f115, %f113, %f114;
	fma.rn.f32 	%f116, %f79, 0f4054897F, %f115;
	fma.rn.f32 	%f117, %f1, %f116, %f8;
	mul.f32 	%f118, %f19, 0f3F611F1D;
	mul.f32 	%f119, %f40, 0f4051BD95;
	sub.f32 	%f120, %f118, %f119;
	fma.rn.f32 	%f121, %f80, 0f4054897F, %f120;
	fma.rn.f32 	%f122, %f1, %f121, %f9;
	mul.f32 	%f123, %f20, 0f3F611F1D;
	mul.f32 	%f124, %f41, 0f4051BD95;
	sub.f32 	%f125, %f123, %f124;
	fma.rn.f32 	%f126, %f81, 0f4054897F, %f125;
	fma.rn.f32 	%f127, %f1, %f126, %f10;
	mul.f32 	%f128, %f21, 0f3F611F1D;
	mul.f32 	%f129, %f42, 0f4051BD95;
	sub.f32 	%f130, %f128, %f129;
	fma.rn.f32 	%f131, %f82, 0f4054897F, %f130;
	fma.rn.f32 	%f132, %f1, %f131, %f11;
	fma.rn.f32 	%f133, %f87, %f87, 0f3F800000;
	fma.rn.f32 	%f134, %f92, %f92, 0f3F800000;
	fma.rn.f32 	%f135, %f97, %f97, 0f3F800000;
	fma.rn.f32 	%f136, %f102, %f102, 0f3F800000;
	fma.rn.f32 	%f137, %f107, %f107, 0f3F800000;
	fma.rn.f32 	%f138, %f112, %f112, 0f3F800000;
	fma.rn.f32 	%f139, %f117, %f117, 0f3F800000;
	fma.rn.f32 	%f140, %f122, %f122, 0f3F800000;
	fma.rn.f32 	%f141, %f127, %f127, 0f3F800000;
	fma.rn.f32 	%f142, %f132, %f132, 0f3F800000;
	mul.f32 	%f143, %f12, 0f400212F7;
	mul.f32 	%f144, %f33, 0f41000000;
	sub.f32 	%f145, %f143, %f144;
	fma.rn.f32 	%f146, %f73, 0f40E58D39, %f145;
	mul.f32 	%f147, %f133, 0f3E52D695;
	sub.f32 	%f148, %f146, %f147;
	fma.rn.f32 	%f149, %f1, %f148, %f2;
	mul.f32 	%f150, %f13, 0f400212F7;
	mul.f32 	%f151, %f34, 0f41000000;
	sub.f32 	%f152, %f150, %f151;
	fma.rn.f32 	%f153, %f74, 0f40E58D39, %f152;
	mul.f32 	%f154, %f134, 0f3E52D695;
	sub.f32 	%f155, %f153, %f154;
	fma.rn.f32 	%f156, %f1, %f155, %f3;
	mul.f32 	%f157, %f14, 0f400212F7;
	mul.f32 	%f158, %f35, 0f41000000;
	sub.f32 	%f159, %f157, %f158;
	fma.rn.f32 	%f160, %f75, 0f40E58D39, %f159;
	mul.f32 	%f161, %f135, 0f3E52D695;
	sub.f32 	%f162, %f160, %f161;
	fma.rn.f32 	%f163, %f1, %f162, %f4;
	mul.f32 	%f164, %f15, 0f400212F7;
	mul.f32 	%f165, %f36, 0f41000000;
	sub.f32 	%f166, %f164, %f165;
	fma.rn.f32 	%f167, %f76, 0f40E58D39, %f166;
	mul.f32 	%f168, %f136, 0f3E52D695;
	sub.f32 	%f169, %f167, %f168;
	fma.rn.f32 	%f170, %f1, %f169, %f5;
	mul.f32 	%f171, %f16, 0f400212F7;
	mul.f32 	%f172, %f37, 0f41000000;
	sub.f32 	%f173, %f171, %f172;
	fma.rn.f32 	%f174, %f77, 0f40E58D39, %f173;
	mul.f32 	%f175, %f137, 0f3E52D695;
	sub.f32 	%f176, %f174, %f175;
	fma.rn.f32 	%f177, %f1, %f176, %f6;
	mul.f32 	%f178, %f17, 0f400212F7;
	mul.f32 	%f179, %f38, 0f41000000;
	sub.f32 	%f180, %f178, %f179;
	fma.rn.f32 	%f181, %f78, 0f40E58D39, %f180;
	mul.f32 	%f182, %f138, 0f3E52D695;
	sub.f32 	%f183, %f181, %f182;
	fma.rn.f32 	%f184, %f1, %f183, %f7;
	mul.f32 	%f185, %f18, 0f400212F7;
	mul.f32 	%f186, %f39, 0f41000000;
	sub.f32 	%f187, %f185, %f186;
	fma.rn.f32 	%f188, %f79, 0f40E58D39, %f187;
	mul.f32 	%f189, %f139, 0f3E52D695;
	sub.f32 	%f190, %f188, %f189;
	fma.rn.f32 	%f191, %f1, %f190, %f8;
	mul.f32 	%f192, %f19, 0f400212F7;
	mul.f32 	%f193, %f40, 0f41000000;
	sub.f32 	%f194, %f192, %f193;
	fma.rn.f32 	%f195, %f80, 0f40E58D39, %f194;
	mul.f32 	%f196, %f140, 0f3E52D695;
	sub.f32 	%f197, %f195, %f196;
	fma.rn.f32 	%f198, %f1, %f197, %f9;
	mul.f32 	%f199, %f20, 0f400212F7;
	mul.f32 	%f200, %f41, 0f41000000;
	sub.f32 	%f201, %f199, %f200;
	fma.rn.f32 	%f202, %f81, 0f40E58D39, %f201;
	mul.f32 	%f203, %f141, 0f3E52D695;
	sub.f32 	%f204, %f202, %f203;
	fma.rn.f32 	%f205, %f1, %f204, %f10;
	mul.f32 	%f206, %f21, 0f400212F7;
	mul.f32 	%f207, %f42, 0f41000000;
	sub.f32 	%f208, %f206, %f207;
	fma.rn.f32 	%f209, %f82, 0f40E58D39, %f208;
	mul.f32 	%f210, %f142, 0f3E52D695;
	sub.f32 	%f211, %f209, %f210;
	fma.rn.f32 	%f212, %f1, %f211, %f11;
	fma.rn.f32 	%f213, %f149, %f149, 0f3F800000;
	fma.rn.f32 	%f214, %f156, %f156, 0f3F800000;
	fma.rn.f32 	%f215, %f163, %f163, 0f3F800000;
	fma.rn.f32 	%f216, %f170, %f170, 0f3F800000;
	fma.rn.f32 	%f217, %f177, %f177, 0f3F800000;
	fma.rn.f32 	%f218, %f184, %f184, 0f3F800000;
	fma.rn.f32 	%f219, %f191, %f191, 0f3F800000;
	fma.rn.f32 	%f220, %f198, %f198, 0f3F800000;
	fma.rn.f32 	%f221, %f205, %f205, 0f3F800000;
	fma.rn.f32 	%f222, %f212, %f212, 0f3F800000;
	mul.f32 	%f223, %f12, 0f3E97B426;
	add.f32 	%f224, %f33, %f33;
	sub.f32 	%f225, %f224, %f223;
	mul.f32 	%f226, %f73, 0f3FB0DAC6;
	sub.f32 	%f227, %f225, %f226;
	fma.rn.f32 	%f228, %f133, 0f3EE7EC0A, %f227;
	mul.f32 	%f229, %f213, 0f3E8CCCCD;
	sub.f32 	%f230, %f228, %f229;
	fma.rn.f32 	%f231, %f1, %f230, %f2;
	mul.f32 	%f232, %f13, 0f3E97B426;
	add.f32 	%f233, %f34, %f34;
	sub.f32 	%f234, %f233, %f232;
	mul.f32 	%f235, %f74, 0f3FB0DAC6;
	sub.f32 	%f236, %f234, %f235;
	fma.rn.f32 	%f237, %f134, 0f3EE7EC0A, %f236;
	mul.f32 	%f238, %f214, 0f3E8CCCCD;
	sub.f32 	%f239, %f237, %f238;
	fma.rn.f32 	%f240, %f1, %f239, %f3;
	mul.f32 	%f241, %f14, 0f3E97B426;
	add.f32 	%f242, %f35, %f35;
	sub.f32 	%f243, %f242, %f241;
	mul.f32 	%f244, %f75, 0f3FB0DAC6;
	sub.f32 	%f245, %f243, %f244;
	fma.rn.f32 	%f246, %f135, 0f3EE7EC0A, %f245;
	mul.f32 	%f247, %f215, 0f3E8CCCCD;
	sub.f32 	%f248, %f246, %f247;
	fma.rn.f32 	%f249, %f1, %f248, %f4;
	mul.f32 	%f250, %f15, 0f3E97B426;
	add.f32 	%f251, %f36, %f36;
	sub.f32 	%f252, %f251, %f250;
	mul.f32 	%f253, %f76, 0f3FB0DAC6;
	sub.f32 	%f254, %f252, %f253;
	fma.rn.f32 	%f255, %f136, 0f3EE7EC0A, %f254;
	mul.f32 	%f256, %f216, 0f3E8CCCCD;
	sub.f32 	%f257, %f255, %f256;
	fma.rn.f32 	%f258, %f1, %f257, %f5;
	mul.f32 	%f259, %f16, 0f3E97B426;
	add.f32 	%f260, %f37, %f37;
	sub.f32 	%f261, %f260, %f259;
	mul.f32 	%f262, %f77, 0f3FB0DAC6;
	sub.f32 	%f263, %f261, %f262;
	fma.rn.f32 	%f264, %f137, 0f3EE7EC0A, %f263;
	mul.f32 	%f265, %f217, 0f3E8CCCCD;
	sub.f32 	%f266, %f264, %f265;
	fma.rn.f32 	%f267, %f1, %f266, %f6;
	mul.f32 	%f268, %f17, 0f3E97B426;
	add.f32 	%f269, %f38, %f38;
	sub.f32 	%f270, %f269, %f268;
	mul.f32 	%f271, %f78, 0f3FB0DAC6;
	sub.f32 	%f272, %f270, %f271;
	fma.rn.f32 	%f273, %f138, 0f3EE7EC0A, %f272;
	mul.f32 	%f274, %f218, 0f3E8CCCCD;
	sub.f32 	%f275, %f273, %f274;
	fma.rn.f32 	%f276, %f1, %f275, %f7;
	mul.f32 	%f277, %f18, 0f3E97B426;
	add.f32 	%f278, %f39, %f39;
	sub.f32 	%f279, %f278, %f277;
	mul.f32 	%f280, %f79, 0f3FB0DAC6;
	sub.f32 	%f281, %f279, %f280;
	fma.rn.f32 	%f282, %f139, 0f3EE7EC0A, %f281;
	mul.f32 	%f283, %f219, 0f3E8CCCCD;
	sub.f32 	%f284, %f282, %f283;
	fma.rn.f32 	%f285, %f1, %f284, %f8;
	mul.f32 	%f286, %f19, 0f3E97B426;
	add.f32 	%f287, %f40, %f40;
	sub.f32 	%f288, %f287, %f286;
	mul.f32 	%f289, %f80, 0f3FB0DAC6;
	sub.f32 	%f290, %f288, %f289;
	fma.rn.f32 	%f291, %f140, 0f3EE7EC0A, %f290;
	mul.f32 	%f292, %f220, 0f3E8CCCCD;
	sub.f32 	%f293, %f291, %f292;
	fma.rn.f32 	%f294, %f1, %f293, %f9;
	mul.f32 	%f295, %f20, 0f3E97B426;
	add.f32 	%f296, %f41, %f41;
	sub.f32 	%f297, %f296, %f295;
	mul.f32 	%f298, %f81, 0f3FB0DAC6;
	sub.f32 	%f299, %f297, %f298;
	fma.rn.f32 	%f300, %f141, 0f3EE7EC0A, %f299;
	mul.f32 	%f301, %f221, 0f3E8CCCCD;
	sub.f32 	%f302, %f300, %f301;
	fma.rn.f32 	%f303, %f1, %f302, %f10;
	mul.f32 	%f304, %f21, 0f3E97B426;
	add.f32 	%f305, %f42, %f42;
	sub.f32 	%f306, %f305, %f304;
	mul.f32 	%f307, %f82, 0f3FB0DAC6;
	sub.f32 	%f308, %f306, %f307;
	fma.rn.f32 	%f309, %f142, 0f3EE7EC0A, %f308;
	mul.f32 	%f310, %f222, 0f3E8CCCCD;
	sub.f32 	%f311, %f309, %f310;
	fma.rn.f32 	%f312, %f1, %f311, %f11;
	fma.rn.f32 	%f313, %f231, %f231, 0f3F800000;
	fma.rn.f32 	%f314, %f240, %f240, 0f3F800000;
	fma.rn.f32 	%f315, %f249, %f249, 0f3F800000;
	fma.rn.f32 	%f316, %f258, %f258, 0f3F800000;
	fma.rn.f32 	%f317, %f267, %f267, 0f3F800000;
	fma.rn.f32 	%f318, %f276, %f276, 0f3F800000;
	fma.rn.f32 	%f319, %f285, %f285, 0f3F800000;
	fma.rn.f32 	%f320, %f294, %f294, 0f3F800000;
	fma.rn.f32 	%f321, %f303, %f303, 0f3F800000;
	fma.rn.f32 	%f322, %f312, %f312, 0f3F800000;
	mul.f32 	%f323, %f33, 0f00000000;
	fma.rn.f32 	%f324, %f12, 0f3DED097B, %f323;
	fma.rn.f32 	%f325, %f73, 0f3F0C868A, %f324;
	fma.rn.f32 	%f326, %f133, 0f3F092524, %f325;
	mul.f32 	%f327, %f213, 0f3E4CCCCD;
	sub.f32 	%f328, %f326, %f327;
	fma.rn.f32 	%f329, %f1, %f328, %f2;
	st.global.f32 	[%rd5], %f329;
	mul.f32 	%f330, %f12, 0f3B360B60;
	sub.f32 	%f331, %f323, %f330;
	fma.rn.f32 	%f332, %f73, 0f3CF54800, %f331;
	fma.rn.f32 	%f333, %f133, 0f3CF269E0, %f332;
	mul.f32 	%f334, %f213, 0f3CA3D708;
	sub.f32 	%f335, %f333, %f334;
	mul.f32 	%f336, %f313, 0f3D14F209;
	sub.f32 	%f337, %f335, %f336;
	abs.f32 	%f338, %f337;
	fma.rn.f32 	%f339, %f1, %f338, 0f00000000;
	mul.f32 	%f340, %f34, 0f00000000;
	fma.rn.f32 	%f341, %f13, 0f3DED097B, %f340;
	fma.rn.f32 	%f342, %f74, 0f3F0C868A, %f341;
	fma.rn.f32 	%f343, %f134, 0f3F092524, %f342;
	mul.f32 	%f344, %f214, 0f3E4CCCCD;
	sub.f32 	%f345, %f343, %f344;
	fma.rn.f32 	%f346, %f1, %f345, %f3;
	st.global.f32 	[%rd5+4], %f346;
	mul.f32 	%f347, %f13, 0f3B360B60;
	sub.f32 	%f348, %f340, %f347;
	fma.rn.f32 	%f349, %f74, 0f3CF54800, %f348;
	fma.rn.f32 	%f350, %f134, 0f3CF269E0, %f349;
	mul.f32 	%f351, %f214, 0f3CA3D708;
	sub.f32 	%f352, %f350, %f351;
	mul.f32 	%f353, %f314, 0f3D14F209;
	sub.f32 	%f354, %f352, %f353;
	abs.f32 	%f355, %f354;
	fma.rn.f32 	%f356, %f1, %f355, %f339;
	mul.f32 	%f357, %f35, 0f00000000;
	fma.rn.f32 	%f358, %f14, 0f3DED097B, %f357;
	fma.rn.f32 	%f359, %f75, 0f3F0C868A, %f358;
	fma.rn.f32 	%f360, %f135, 0f3F092524, %f359;
	mul.f32 	%f361, %f215, 0f3E4CCCCD;
	sub.f32 	%f362, %f360, %f361;
	fma.rn.f32 	%f363, %f1, %f362, %f4;
	st.global.f32 	[%rd5+8], %f363;
	mul.f32 	%f364, %f14, 0f3B360B60;
	sub.f32 	%f365, %f357, %f364;
	fma.rn.f32 	%f366, %f75, 0f3CF54800, %f365;
	fma.rn.f32 	%f367, %f135, 0f3CF269E0, %f366;
	mul.f32 	%f368, %f215, 0f3CA3D708;
	sub.f32 	%f369, %f367, %f368;
	mul.f32 	%f370, %f315, 0f3D14F209;
	sub.f32 	%f371, %f369, %f370;
	abs.f32 	%f372, %f371;
	fma.rn.f32 	%f373, %f1, %f372, %f356;
	mul.f32 	%f374, %f36, 0f00000000;
	fma.rn.f32 	%f375, %f15, 0f3DED097B, %f374;
	fma.rn.f32 	%f376, %f76, 0f3F0C868A, %f375;
	fma.rn.f32 	%f377, %f136, 0f3F092524, %f376;
	mul.f32 	%f378, %f216, 0f3E4CCCCD;
	sub.f32 	%f379, %f377, %f378;
	fma.rn.f32 	%f380, %f1, %f379, %f5;
	st.global.f32 	[%rd5+12], %f380;
	mul.f32 	%f381, %f15, 0f3B360B60;
	sub.f32 	%f382, %f374, %f381;
	fma.rn.f32 	%f383, %f76, 0f3CF54800, %f382;
	fma.rn.f32 	%f384, %f136, 0f3CF269E0, %f383;
	mul.f32 	%f385, %f216, 0f3CA3D708;
	sub.f32 	%f386, %f384, %f385;
	mul.f32 	%f387, %f316, 0f3D14F209;
	sub.f32 	%f388, %f386, %f387;
	abs.f32 	%f389, %f388;
	fma.rn.f32 	%f390, %f1, %f389, %f373;
	mul.f32 	%f391, %f37, 0f00000000;
	fma.rn.f32 	%f392, %f16, 0f3DED097B, %f391;
	fma.rn.f32 	%f393, %f77, 0f3F0C868A, %f392;
	fma.rn.f32 	%f394, %f137, 0f3F092524, %f393;
	mul.f32 	%f395, %f217, 0f3E4CCCCD;
	sub.f32 	%f396, %f394, %f395;
	fma.rn.f32 	%f397, %f1, %f396, %f6;
	st.global.f32 	[%rd5+16], %f397;
	mul.f32 	%f398, %f16, 0f3B360B60;
	sub.f32 	%f399, %f391, %f398;
	fma.rn.f32 	%f400, %f77, 0f3CF54800, %f399;
	fma.rn.f32 	%f401, %f137, 0f3CF269E0, %f400;
	mul.f32 	%f402, %f217, 0f3CA3D708;
	sub.f32 	%f403, %f401, %f402;
	mul.f32 	%f404, %f317, 0f3D14F209;
	sub.f32 	%f405, %f403, %f404;
	abs.f32 	%f406, %f405;
	fma.rn.f32 	%f407, %f1, %f406, %f390;
	mul.f32 	%f408, %f38, 0f00000000;
	fma.rn.f32 	%f409, %f17, 0f3DED097B, %f408;
	fma.rn.f32 	%f410, %f78, 0f3F0C868A, %f409;
	fma.rn.f32 	%f411, %f138, 0f3F092524, %f410;
	mul.f32 	%f412, %f218, 0f3E4CCCCD;
	sub.f32 	%f413, %f411, %f412;
	fma.rn.f32 	%f414, %f1, %f413, %f7;
	st.global.f32 	[%rd5+20], %f414;
	mul.f32 	%f415, %f17, 0f3B360B60;
	sub.f32 	%f416, %f408, %f415;
	fma.rn.f32 	%f417, %f78, 0f3CF54800, %f416;
	fma.rn.f32 	%f418, %f138, 0f3CF269E0, %f417;
	mul.f32 	%f419, %f218, 0f3CA3D708;
	sub.f32 	%f420, %f418, %f419;
	mul.f32 	%f421, %f318, 0f3D14F209;
	sub.f32 	%f422, %f420, %f421;
	abs.f32 	%f423, %f422;
	fma.rn.f32 	%f424, %f1, %f423, %f407;
	mul.f32 	%f425, %f39, 0f00000000;
	fma.rn.f32 	%f426, %f18, 0f3DED097B, %f425;
	fma.rn.f32 	%f427, %f79, 0f3F0C868A, %f426;
	fma.rn.f32 	%f428, %f139, 0f3F092524, %f427;
	mul.f32 	%f429, %f219, 0f3E4CCCCD;
	sub.f32 	%f430, %f428, %f429;
	fma.rn.f32 	%f431, %f1, %f430, %f8;
	st.global.f32 	[%rd5+24], %f431;
	mul.f32 	%f432, %f18, 0f3B360B60;
	sub.f32 	%f433, %f425, %f432;
	fma.rn.f32 	%f434, %f79, 0f3CF54800, %f433;
	fma.rn.f32 	%f435, %f139, 0f3CF269E0, %f434;
	mul.f32 	%f436, %f219, 0f3CA3D708;
	sub.f32 	%f437, %f435, %f436;
	mul.f32 	%f438, %f319, 0f3D14F209;
	sub.f32 	%f439, %f437, %f438;
	abs.f32 	%f440, %f439;
	fma.rn.f32 	%f441, %f1, %f440, %f424;
	mul.f32 	%f442, %f40, 0f00000000;
	fma.rn.f32 	%f443, %f19, 0f3DED097B, %f442;
	fma.rn.f32 	%f444, %f80, 0f3F0C868A, %f443;
	fma.rn.f32 	%f445, %f140, 0f3F092524, %f444;
	mul.f32 	%f446, %f220, 0f3E4CCCCD;
	sub.f32 	%f447, %f445, %f446;
	fma.rn.f32 	%f448, %f1, %f447, %f9;
	st.global.f32 	[%rd5+28], %f448;
	mul.f32 	%f449, %f19, 0f3B360B60;
	sub.f32 	%f450, %f442, %f449;
	fma.rn.f32 	%f451, %f80, 0f3CF54800, %f450;
	fma.rn.f32 	%f452, %f140, 0f3CF269E0, %f451;
	mul.f32 	%f453, %f220, 0f3CA3D708;
	sub.f32 	%f454, %f452, %f453;
	mul.f32 	%f455, %f320, 0f3D14F209;
	sub.f32 	%f456, %f454, %f455;
	abs.f32 	%f457, %f456;
	fma.rn.f32 	%f458, %f1, %f457, %f441;
	mul.f32 	%f459, %f41, 0f00000000;
	fma.rn.f32 	%f460, %f20, 0f3DED097B, %f459;
	fma.rn.f32 	%f461, %f81, 0f3F0C868A, %f460;
	fma.rn.f32 	%f462, %f141, 0f3F092524, %f461;
	mul.f32 	%f463, %f221, 0f3E4CCCCD;
	sub.f32 	%f464, %f462, %f463;
	fma.rn.f32 	%f465, %f1, %f464, %f10;
	st.global.f32 	[%rd5+32], %f465;
	mul.f32 	%f466, %f20, 0f3B360B60;
	sub.f32 	%f467, %f459, %f466;
	fma.rn.f32 	%f468, %f81, 0f3CF54800, %f467;
	fma.rn.f32 	%f469, %f141, 0f3CF269E0, %f468;
	mul.f32 	%f470, %f221, 0f3CA3D708;
	sub.f32 	%f471, %f469, %f470;
	mul.f32 	%f472, %f321, 0f3D14F209;
	sub.f32 	%f473, %f471, %f472;
	abs.f32 	%f474, %f473;
	fma.rn.f32 	%f475, %f1, %f474, %f458;
	mul.f32 	%f476, %f42, 0f00000000;
	fma.rn.f32 	%f477, %f21, 0f3DED097B, %f476;
	fma.rn.f32 	%f478, %f82, 0f3F0C868A, %f477;
	fma.rn.f32 	%f479, %f142, 0f3F092524, %f478;
	mul.f32 	%f480, %f222, 0f3E4CCCCD;
	sub.f32 	%f481, %f479, %f480;
	fma.rn.f32 	%f482, %f1, %f481, %f11;
	st.global.f32 	[%rd5+36], %f482;
	mul.f32 	%f483, %f21, 0f3B360B60;
	sub.f32 	%f484, %f476, %f483;
	fma.rn.f32 	%f485, %f82, 0f3CF54800, %f484;
	fma.rn.f32 	%f486, %f142, 0f3CF269E0, %f485;
	mul.f32 	%f487, %f222, 0f3CA3D708;
	sub.f32 	%f488, %f486, %f487;
	mul.f32 	%f489, %f322, 0f3D14F209;
	sub.f32 	%f490, %f488, %f489;
	abs.f32 	%f491, %f490;
	fma.rn.f32 	%f492, %f1, %f491, %f475;
	cvta.to.global.u64 	%rd6, %rd2;
	mul.wide.u32 	%rd7, %r4, 4;
	add.s64 	%rd8, %rd6, %rd7;
	st.global.f32 	[%rd8], %f492;
	ret;

}


// ===== COMPILED SASS (sm_100) =====

	.target	sm_100

	.elftype	@"ET_EXEC"


//--------------------- .note.nv.tkinfo           --------------------------
	.section	.note.nv.tkinfo,"",@"SHT_NOTE"
	.sectionflags	@"SHF_NOTE_NV_TKINFO"
	.tkinfo
        /*0018*/ 	.word	0x00000002
        /*0030*/ 	.string	""
        /*0030*/ 	.string	"ptxas"
        /*0030*/ 	.string	"Cuda compilation tools, release 13.0, V13.0.88"
        /*0030*/ 	.string	"Build cuda_13.0.r13.0/compiler.36424714_0"
        /*0030*/ 	.string	"-arch sm_100 -m 64 "



//--------------------- .note.nv.cuinfo           --------------------------
	.section	.note.nv.cuinfo,"",@"SHT_NOTE"
	.sectionflags	@"SHF_NOTE_NV_CUINFO"
        /*0018*/ 	.short	0x0002
        /*001a*/ 	.short	0x0064
        /*001c*/ 	.short	0x0082
	.zero		2


//--------------------- .nv.info                  --------------------------
	.section	.nv.info,"",@"SHT_CUDA_INFO"
	.align	4


	//----- nvinfo : EIATTR_REGCOUNT
	.align		4
        /*0000*/ 	.byte	0x04, 0x2f
        /*0002*/ 	.short	(.L_1 - .L_0)
	.align		4
.L_0:
        /*0004*/ 	.word	index@(_Z4rk45fPfS_f)
        /*0008*/ 	.word	0x00000020


	//----- nvinfo : EIATTR_FRAME_SIZE
	.align		4
.L_1:
        /*000c*/ 	.byte	0x04, 0x11
        /*000e*/ 	.short	(.L_3 - .L_2)
	.align		4
.L_2:
        /*0010*/ 	.word	index@(_Z4rk45fPfS_f)
        /*0014*/ 	.word	0x00000000


	//----- nvinfo : EIATTR_MIN_STACK_SIZE
	.align		4
.L_3:
        /*0018*/ 	.byte	0x04, 0x12
        /*001a*/ 	.short	(.L_5 - .L_4)
	.align		4
.L_4:
        /*001c*/ 	.word	index@(_Z4rk45fPfS_f)
        /*0020*/ 	.word	0x00000000
.L_5:


//--------------------- .nv.compat                --------------------------
	.section	.nv.compat,"",@"SHT_CUDA_COMPAT_INFO"
	.align	4
        /*0000*/ 	.byte	0x02, 0x09, 0x00, 0x00, 0x02, 0x02, 0x01, 0x00, 0x02, 0x05, 0x05, 0x00, 0x03, 0x07, 0x01, 0x01
        /*0010*/ 	.byte	0x02, 0x03, 0x00, 0x00, 0x02, 0x06, 0x01, 0x00, 0x04, 0x0b, 0x08, 0x00, 0x09, 0x00, 0x00, 0x00
        /*0020*/ 	.byte	0x00, 0x00, 0x00, 0x00


//--------------------- .nv.info._Z4rk45fPfS_f    --------------------------
	.section	.nv.info._Z4rk45fPfS_f,"",@"SHT_CUDA_INFO"
	.sectionflags	@""
	.align	4


	//----- nvinfo : EIATTR_CUDA_API_VERSION
	.align		4
        /*0000*/ 	.byte	0x04, 0x37
        /*0002*/ 	.short	(.L_7 - .L_6)
.L_6:
        /*0004*/ 	.word	0x00000082


	//----- nvinfo : EIATTR_KPARAM_INFO
	.align		4
.L_7:
        /*0008*/ 	.byte	0x04, 0x17
        /*000a*/ 	.short	(.L_9 - .L_8)
.L_8:
        /*000c*/ 	.word	0x00000000
        /*0010*/ 	.short	0x0003
        /*0012*/ 	.short	0x0018
        /*0014*/ 	.byte	0x00, 0xf0, 0x11, 0x00


	//----- nvinfo : EIATTR_KPARAM_INFO
	.align		4
.L_9:
        /*0018*/ 	.byte	0x04, 0x17
        /*001a*/ 	.short	(.L_11 - .L_10)
.L_10:
        /*001c*/ 	.word	0x00000000
        /*0020*/ 	.short	0x0002
        /*0022*/ 	.short	0x0010
        /*0024*/ 	.byte	0x00, 0xf5, 0x21, 0x00


	//----- nvinfo : EIATTR_KPARAM_INFO
	.align		4
.L_11:
        /*0028*/ 	.byte	0x04, 0x17
        /*002a*/ 	.short	(.L_13 - .L_12)
.L_12:
        /*002c*/ 	.word	0x00000000
        /*0030*/ 	.short	0x0001
        /*0032*/ 	.short	0x0008
        /*0034*/ 	.byte	0x00, 0xf5, 0x21, 0x00


	//----- nvinfo : EIATTR_KPARAM_INFO
	.align		4
.L_13:
        /*0038*/ 	.byte	0x04, 0x17
        /*003a*/ 	.short	(.L_15 - .L_14)
.L_14:
        /*003c*/ 	.word	0x00000000
        /*0040*/ 	.short	0x0000
        /*0042*/ 	.short	0x0000
        /*0044*/ 	.byte	0x00, 0xf0, 0x11, 0x00


	//----- nvinfo : EIATTR_SPARSE_MMA_MASK
	.align		4
.L_15:
        /*0048*/ 	.byte	0x03, 0x50
        /*004a*/ 	.short	0x0000


	//----- nvinfo : EIATTR_MAXREG_COUNT
	.align		4
        /*004c*/ 	.byte	0x03, 0x1b
        /*004e*/ 	.short	0x00ff


	//----- nvinfo : EIATTR_MERCURY_ISA_VERSION
	.align		4
        /*0050*/ 	.byte	0x03, 0x5f
        /*0052*/ 	.short	0x0101


	//----- nvinfo : EIATTR_VRC_CTA_INIT_COUNT
	.align		4
        /*0054*/ 	.byte	0x02, 0x4a
	.zero		1
	.zero		1


	//----- nvinfo : EIATTR_EXIT_INSTR_OFFSETS
	.align		4
        /*0058*/ 	.byte	0x04, 0x1c
        /*005a*/ 	.short	(.L_17 - .L_16)


	//   ....[0]....
.L_16:
        /*005c*/ 	.word	0x000019e0


	//----- nvinfo : EIATTR_CBANK_PARAM_SIZE
	.align		4
.L_17:
        /*0060*/ 	.byte	0x03, 0x19
        /*0062*/ 	.short	0x001c


	//----- nvinfo : EIATTR_PARAM_CBANK
	.align		4
        /*0064*/ 	.byte	0x04, 0x0a
        /*0066*/ 	.short	(.L_19 - .L_18)
	.align		4
.L_18:
        /*0068*/ 	.word	index@(.nv.constant0._Z4rk45fPfS_f)
        /*006c*/ 	.short	0x0380
        /*006e*/ 	.short	0x001c


	//----- nvinfo : EIATTR_SW_WAR
	.align		4
.L_19:
        /*0070*/ 	.byte	0x04, 0x36
        /*0072*/ 	.short	(.L_21 - .L_20)
.L_20:
        /*0074*/ 	.word	0x00000008
.L_21:


//--------------------- .nv.callgraph             --------------------------
	.section	.nv.callgraph,"",@"SHT_CUDA_CALLGRAPH"
	.align	4
	.sectionentsize	8
	.align		4
        /*0000*/ 	.word	0x00000000
	.align		4
        /*0004*/ 	.word	0xffffffff
	.align		4
        /*0008*/ 	.word	0x00000000
	.align		4
        /*000c*/ 	.word	0xfffffffe
	.align		4
        /*0010*/ 	.word	0x00000000
	.align		4
        /*0014*/ 	.word	0xfffffffd
	.align		4
        /*0018*/ 	.word	0x00000000
	.align		4
        /*001c*/ 	.word	0xfffffffc


//--------------------- .text._Z4rk45fPfS_f       --------------------------
	.section	.text._Z4rk45fPfS_f,"ax",@progbits
	.align	128
        .global         _Z4rk45fPfS_f
        .type           _Z4rk45fPfS_f,@function
        .size           _Z4rk45fPfS_f,(.L_x_1 - _Z4rk45fPfS_f)
        .other          _Z4rk45fPfS_f,@"STO_CUDA_ENTRY STV_DEFAULT"
_Z4rk45fPfS_f:
.text._Z4rk45fPfS_f:
[----:B------:R-:W-:Y:S01]  /*0000*/  LDC R1, c[0x0][0x37c] ;  /* 0x0000df00ff017b82 */ /* 0x000fe20000000800 */
[----:B------:R-:W0:Y:S07]  /*0010*/  S2R R5, SR_TID.X ;  /* 0x0000000000057919 */ /* 0x000e2e0000002100 */
[----:B------:R-:W0:Y:S01]  /*0020*/  S2UR UR6, SR_CTAID.X ;  /* 0x00000000000679c3 */ /* 0x000e220000002500 */
[----:B------:R-:W1:Y:S07]  /*0030*/  LDCU.64 UR4, c[0x0][0x358] ;  /* 0x00006b00ff0477ac */ /* 0x000e6e0008000a00 */
[----:B------:R-:W0:Y:S08]  /*0040*/  LDC R6, c[0x0][0x360] ;  /* 0x0000d800ff067b82 */ /* 0x000e300000000800 */
[----:B------:R-:W2:Y:S08]  /*0050*/  LDC.64 R2, c[0x0][0x388] ;  /* 0x0000e200ff027b82 */ /* 0x000eb00000000a00 */
[----:B------:R-:W3:Y:S01]  /*0060*/  LDC R8, c[0x0][0x398] ;  /* 0x0000e600ff087b82 */ /* 0x000ee20000000800 */
[----:B0-----:R-:W-:-:S04]  /*0070*/  IMAD R6, R6, UR6, R5 ;  /* 0x0000000606067c24 */ /* 0x001fc8000f8e0205 */
[----:B------:R-:W-:-:S04]  /*0080*/  IMAD R5, R6, 0xa, RZ ;  /* 0x0000000a06057824 */ /* 0x000fc800078e02ff */
[----:B--2---:R-:W-:-:S05]  /*0090*/  IMAD.WIDE R2, R5, 0x4, R2 ;  /* 0x0000000405027825 */ /* 0x004fca00078e0202 */
[----:B-1----:R-:W2:Y:S04]  /*00a0*/  LDG.E R17, desc[UR4][R2.64+0x4] ;  /* 0x0000040402117981 */ /* 0x002ea8000c1e1900 */
[----:B------:R-:W4:Y:S04]  /*00b0*/  LDG.E R21, desc[UR4][R2.64+0x8] ;  /* 0x0000080402157981 */ /* 0x000f28000c1e1900 */
[----:B------:R-:W5:Y:S04]  /*00c0*/  LDG.E R19, desc[UR4][R2.64+0xc] ;  /* 0x00000c0402137981 */ /* 0x000f68000c1e1900 */
[----:B------:R-:W5:Y:S04]  /*00d0*/  LDG.E R9, desc[UR4][R2.64] ;  /* 0x0000000402097981 */ /* 0x000f68000c1e1900 */
[----:B------:R-:W5:Y:S04]  /*00e0*/  LDG.E R15, desc[UR4][R2.64+0x10] ;  /* 0x00001004020f7981 */ /* 0x000f68000c1e1900 */
[----:B------:R-:W5:Y:S04]  /*00f0*/  LDG.E R11, desc[UR4][R2.64+0x14] ;  /* 0x00001404020b7981 */ /* 0x000f68000c1e1900 */
[----:B------:R-:W5:Y:S04]  /*0100*/  LDG.E R13, desc[UR4][R2.64+0x18] ;  /* 0x00001804020d7981 */ /* 0x000f68000c1e1900 */
[----:B------:R-:W5:Y:S01]  /*0110*/  LDG.E R7, desc[UR4][R2.64+0x1c] ;  /* 0x00001c0402077981 */ /* 0x000f62000c1e1900 */
[C---:B---3--:R-:W-:Y:S01]  /*0120*/  FMUL R10, R8.reuse, 0.25 ;  /* 0x3e800000080a7820 */ /* 0x048fe20000400000 */
[----:B------:R-:W-:Y:S01]  /*0130*/  FMUL R12, R8, 0.25 ;  /* 0x3e800000080c7820 */ /* 0x000fe20000400000 */
[CC--:B--2---:R-:W-:Y:S01]  /*0140*/  FFMA R0, R17.reuse, R17.reuse, 1 ;  /* 0x3f80000011007423 */ /* 0x0c4fe20000000011 */
[----:B------:R-:W-:-:S03]  /*0150*/  FFMA R14, R17, R17, 1 ;  /* 0x3f800000110e7423 */ /* 0x000fc60000000011 */
[----:B------:R-:W-:-:S04]  /*0160*/  FFMA R4, R0, R10, R17 ;  /* 0x0000000a00047223 */ /* 0x000fc80000000011 */
[----:B------:R-:W-:-:S04]  /*0170*/  FFMA R4, R4, R4, 1 ;  /* 0x3f80000004047423 */ /* 0x000fc80000000004 */
[C---:B------:R-:W-:Y:S01]  /*0180*/  FMUL R5, R4.reuse, 0.28125 ;  /* 0x3e90000004057820 */ /* 0x040fe20000400000 */
[C---:B------:R-:W-:Y:S01]  /*0190*/  FMUL R23, R4.reuse, 8 ;  /* 0x4100000004177820 */ /* 0x040fe20000400000 */
[----:B------:R-:W-:Y:S02]  /*01a0*/  FADD R27, R4, R4 ;  /* 0x00000004041b7221 */ /* 0x000fe40000000000 */
[----:B------:R-:W-:Y:S01]  /*01b0*/  FFMA R16, R0, 0.09375, R5 ;  /* 0x3dc0000000107823 */ /* 0x000fe20000000005 */
[----:B------:R-:W-:Y:S01]  /*01c0*/  FMUL R5, R4, 3.2771961688995361328 ;  /* 0x4051bd9504057820 */ /* 0x000fe20000400000 */
[C---:B------:R-:W-:Y:S01]  /*01d0*/  FFMA R25, R0.reuse, 2.0324075222015380859, -R23 ;  /* 0x400212f700197823 */ /* 0x040fe20000000817 */
[----:B------:R-:W-:Y:S01]  /*01e0*/  FFMA R23, R0, -0.29629629850387573242, R27 ;  /* 0xbe97b42600177823 */ /* 0x000fe2000000001b */
[----:B------:R-:W-:Y:S01]  /*01f0*/  FFMA R16, R16, R8, R17 ;  /* 0x0000000810107223 */ /* 0x000fe20000000011 */
[----:B------:R-:W-:Y:S01]  /*0200*/  FFMA R5, R0, 0.87938100099563598633, -R5 ;  /* 0x3f611f1d00057823 */ /* 0x000fe20000000805 */
[----:B------:R-:W-:-:S02]  /*0210*/  FFMA R4, R14, R12, R17 ;  /* 0x0000000c0e047223 */ /* 0x000fc40000000011 */
[----:B------:R-:W-:-:S04]  /*0220*/  FFMA R16, R16, R16, 1 ;  /* 0x3f80000010107423 */ /* 0x000fc80000000010 */
[----:B------:R-:W-:Y:S02]  /*0230*/  FFMA R0, R16, 3.3208920955657958984, R5 ;  /* 0x4054897f10007823 */ /* 0x000fe40000000005 */
[----:B------:R-:W2:Y:S01]  /*0240*/  LDG.E R5, desc[UR4][R2.64+0x20] ;  /* 0x0000200402057981 */ /* 0x000ea2000c1e1900 */
[----:B------:R-:W-:-:S03]  /*0250*/  FFMA R27, R4, R4, 1 ;  /* 0x3f800000041b7423 */ /* 0x000fc60000000004 */
[----:B------:R-:W3:Y:S01]  /*0260*/  LDG.E R4, desc[UR4][R2.64+0x24] ;  /* 0x0000240402047981 */ /* 0x000ee2000c1e1900 */
[----:B------:R-:W-:Y:S01]  /*0270*/  FFMA R18, R0, R8, R17 ;  /* 0x0000000800127223 */ /* 0x000fe20000000011 */
[----:B----4-:R-:W-:Y:S01]  /*0280*/  FFMA R0, R21, R21, 1 ;  /* 0x3f80000015007423 */ /* 0x010fe20000000015 */
[----:B------:R-:W-:Y:S01]  /*0290*/  FMUL R27, RZ, R27 ;  /* 0x0000001bff1b7220 */ /* 0x000fe20000400000 */
[----:B------:R-:W-:Y:S01]  /*02a0*/  FFMA R25, R16, 7.1734890937805175781, R25 ;  /* 0x40e58d3910197823 */ /* 0x000fe20000000019 */
[----:B------:R-:W-:Y:S01]  /*02b0*/  FFMA R18, R18, R18, 1 ;  /* 0x3f80000012127423 */ /* 0x000fe20000000012 */
[----:B------:R-:W-:Y:S01]  /*02c0*/  FFMA R20, R0, R10, R21 ;  /* 0x0000000a00147223 */ /* 0x000fe20000000015 */
[C-C-:B------:R-:W-:Y:S01]  /*02d0*/  FFMA R29, R14.reuse, 0.11574073880910873413, R27.reuse ;  /* 0x3ded097b0e1d7823 */ /* 0x140fe2000000001b */
[----:B------:R-:W-:Y:S01]  /*02e0*/  FFMA R27, R14, -0.0027777776122093200684, R27 ;  /* 0xbb360b600e1b7823 */ /* 0x000fe2000000001b */
[----:B------:R-:W-:Y:S01]  /*02f0*/  FFMA R22, R18, -0.2058966904878616333, R25 ;  /* 0xbe52d69512167823 */ /* 0x000fe20000000019 */
[----:B------:R-:W-:Y:S01]  /*0300*/  FFMA R14, R20, R20, 1 ;  /* 0x3f800000140e7423 */ /* 0x000fe20000000014 */
[C---:B------:R-:W-:Y:S01]  /*0310*/  FFMA R25, R16.reuse, -1.3816764354705810547, R23 ;  /* 0xbfb0dac610197823 */ /* 0x040fe20000000017 */
[C---:B------:R-:W-:Y:S01]  /*0320*/  FFMA R29, R16.reuse, 0.54892790317535400391, R29 ;  /* 0x3f0c868a101d7823 */ /* 0x040fe2000000001d */
[----:B------:R-:W-:Y:S01]  /*0330*/  FFMA R27, R16, 0.029941558837890625, R27 ;  /* 0x3cf54800101b7823 */ /* 0x000fe2000000001b */
[----:B------:R-:W-:Y:S01]  /*0340*/  FMUL R23, R14, 0.28125 ;  /* 0x3e9000000e177820 */ /* 0x000fe20000400000 */
[----:B------:R-:W-:Y:S01]  /*0350*/  FFMA R22, R22, R8, R17 ;  /* 0x0000000816167223 */ /* 0x000fe20000000011 */
[C---:B------:R-:W-:Y:S01]  /*0360*/  FFMA R25, R18.reuse, 0.45297271013259887695, R25 ;  /* 0x3ee7ec0a12197823 */ /* 0x040fe20000000019 */
[C---:B------:R-:W-:Y:S01]  /*0370*/  FFMA R29, R18.reuse, 0.53572297096252441406, R29 ;  /* 0x3f092524121d7823 */ /* 0x040fe2000000001d */
[----:B------:R-:W-:Y:S01]  /*0380*/  FFMA R27, R18, 0.029591500759124755859, R27 ;  /* 0x3cf269e0121b7823 */ /* 0x000fe2000000001b */
[----:B------:R-:W-:Y:S01]  /*0390*/  FFMA R18, R0, 0.09375, R23 ;  /* 0x3dc0000000127823 */ /* 0x000fe20000000017 */
[----:B------:R-:W-:Y:S01]  /*03a0*/  FFMA R16, R22, R22, 1 ;  /* 0x3f80000016107423 */ /* 0x000fe20000000016 */
[----:B------:R-:W-:-:S02]  /*03b0*/  FMUL R23, R14, 3.2771961688995361328 ;  /* 0x4051bd950e177820 */ /* 0x000fc40000400000 */
[----:B------:R-:W-:Y:S01]  /*03c0*/  FFMA R20, R18, R8, R21 ;  /* 0x0000000812147223 */ /* 0x000fe20000000015 */
[C---:B------:R-:W-:Y:S01]  /*03d0*/  FFMA R24, R16.reuse, -0.20000000298023223877, R29 ;  /* 0xbe4ccccd10187823 */ /* 0x040fe2000000001d */
[----:B------:R-:W-:Y:S01]  /*03e0*/  FFMA R22, R16, -0.27500000596046447754, R25 ;  /* 0xbe8ccccd10167823 */ /* 0x000fe20000000019 */
[----:B------:R-:W-:Y:S01]  /*03f0*/  FFMA R18, R21, R21, 1 ;  /* 0x3f80000015127423 */ /* 0x000fe20000000015 */
[----:B------:R-:W-:Y:S01]  /*0400*/  FFMA R23, R0, 0.87938100099563598633, -R23 ;  /* 0x3f611f1d00177823 */ /* 0x000fe20000000817 */
[----:B------:R-:W-:Y:S01]  /*0410*/  FFMA R20, R20, R20, 1 ;  /* 0x3f80000014147423 */ /* 0x000fe20000000014 */
[-CC-:B------:R-:W-:Y:S01]  /*0420*/  FFMA R29, R24, R8.reuse, R17.reuse ;  /* 0x00000008181d7223 */ /* 0x180fe20000000011 */
[----:B------:R-:W-:Y:S01]  /*0430*/  FFMA R17, R22, R8, R17 ;  /* 0x0000000816117223 */ /* 0x000fe20000000011 */
[----:B------:R-:W-:Y:S01]  /*0440*/  FFMA R24, R18, R12, R21 ;  /* 0x0000000c12187223 */ /* 0x000fe20000000015 */
[----:B------:R-:W-:Y:S01]  /*0450*/  FMUL R25, R14, 8 ;  /* 0x410000000e197820 */ /* 0x000fe20000400000 */
[----:B------:R-:W-:Y:S01]  /*0460*/  FFMA R22, R20, 3.3208920955657958984, R23 ;  /* 0x4054897f14167823 */ /* 0x000fe20000000017 */
[----:B------:R-:W-:Y:S01]  /*0470*/  FFMA R16, R16, -0.019999995827674865723, R27 ;  /* 0xbca3d70810107823 */ /* 0x000fe2000000001b */
[----:B------:R-:W-:Y:S01]  /*0480*/  FFMA R23, R24, R24, 1 ;  /* 0x3f80000018177423 */ /* 0x000fe20000000018 */
[----:B------:R-:W-:Y:S01]  /*0490*/  FFMA R25, R0, 2.0324075222015380859, -R25 ;  /* 0x400212f700197823 */ /* 0x000fe20000000819 */
[----:B------:R-:W-:Y:S01]  /*04a0*/  FFMA R22, R22, R8, R21 ;  /* 0x0000000816167223 */ /* 0x000fe20000000015 */
[----:B------:R-:W-:Y:S01]  /*04b0*/  FADD R27, R14, R14 ;  /* 0x0000000e0e1b7221 */ /* 0x000fe20000000000 */
[----:B------:R-:W-:Y:S01]  /*04c0*/  FMUL R23, RZ, R23 ;  /* 0x00000017ff177220 */ /* 0x000fe20000400000 */
[----:B------:R-:W-:Y:S01]  /*04d0*/  FFMA R25, R20, 7.1734890937805175781, R25 ;  /* 0x40e58d3914197823 */ /* 0x000fe20000000019 */
[----:B------:R-:W-:Y:S01]  /*04e0*/  FFMA R22, R22, R22, 1 ;  /* 0x3f80000016167423 */ /* 0x000fe20000000016 */
[----:B------:R0:W-:Y:S01]  /*04f0*/  STG.E desc[UR4][R2.64+0x4], R29 ;  /* 0x0000041d02007986 */ /* 0x0001e2000c101904 */
[----:B------:R-:W-:Y:S01]  /*0500*/  FFMA R27, R0, -0.29629629850387573242, R27 ;  /* 0xbe97b426001b7823 */ /* 0x000fe2000000001b */
[----:B------:R-:W-:Y:S01]  /*0510*/  FFMA R17, R17, R17, 1 ;  /* 0x3f80000011117423 */ /* 0x000fe20000000011 */
[----:B------:R-:W-:-:S02]  /*0520*/  FFMA R14, R22, -0.2058966904878616333, R25 ;  /* 0xbe52d695160e7823 */ /* 0x000fc40000000019 */
[----:B------:R-:W-:Y:S01]  /*0530*/  FFMA R27, R20, -1.3816764354705810547, R27 ;  /* 0xbfb0dac6141b7823 */ /* 0x000fe2000000001b */
[----:B------:R-:W-:Y:S01]  /*0540*/  FFMA R17, R17, -0.036363635212182998657, R16 ;  /* 0xbd14f20911117823 */ /* 0x000fe20000000010 */
[----:B------:R-:W-:Y:S02]  /*0550*/  FFMA R14, R14, R8, R21 ;  /* 0x000000080e0e7223 */ /* 0x000fe40000000015 */
[----:B------:R-:W-:Y:S02]  /*0560*/  FFMA R27, R22, 0.45297271013259887695, R27 ;  /* 0x3ee7ec0a161b7823 */ /* 0x000fe4000000001b */
[----:B------:R-:W-:Y:S01]  /*0570*/  FFMA R0, R14, R14, 1 ;  /* 0x3f8000000e007423 */ /* 0x000fe2000000000e */
[C-C-:B0-----:R-:W-:Y:S01]  /*0580*/  FFMA R29, R18.reuse, 0.11574073880910873413, R23.reuse ;  /* 0x3ded097b121d7823 */ /* 0x141fe20000000017 */
[----:B------:R-:W-:Y:S02]  /*0590*/  FFMA R23, R18, -0.0027777776122093200684, R23 ;  /* 0xbb360b6012177823 */ /* 0x000fe40000000017 */
[----:B------:R-:W-:Y:S01]  /*05a0*/  FFMA R14, R0, -0.27500000596046447754, R27 ;  /* 0xbe8ccccd000e7823 */ /* 0x000fe2000000001b */
[C---:B------:R-:W-:Y:S01]  /*05b0*/  FFMA R29, R20.reuse, 0.54892790317535400391, R29 ;  /* 0x3f0c868a141d7823 */ /* 0x040fe2000000001d */
[----:B------:R-:W-:Y:S01]  /*05c0*/  FFMA R23, R20, 0.029941558837890625, R23 ;  /* 0x3cf5480014177823 */ /* 0x000fe20000000017 */
[----:B-----5:R-:W-:-:S02]  /*05d0*/  FFMA R20, R19, R19, 1 ;  /* 0x3f80000013147423 */ /* 0x020fc40000000013 */
[C---:B------:R-:W-:Y:S01]  /*05e0*/  FFMA R29, R22.reuse, 0.53572297096252441406, R29 ;  /* 0x3f092524161d7823 */ /* 0x040fe2000000001d */
[----:B------:R-:W-:-:S03]  /*05f0*/  FFMA R23, R22, 0.029591500759124755859, R23 ;  /* 0x3cf269e016177823 */ /* 0x000fc60000000017 */
[C---:B------:R-:W-:Y:S01]  /*0600*/  FFMA R18, R0.reuse, -0.20000000298023223877, R29 ;  /* 0xbe4ccccd00127823 */ /* 0x040fe2000000001d */
[----:B------:R-:W-:Y:S01]  /*0610*/  FFMA R16, R0, -0.019999995827674865723, R23 ;  /* 0xbca3d70800107823 */ /* 0x000fe20000000017 */
[----:B------:R-:W-:Y:S02]  /*0620*/  FFMA R0, R9, R9, 1 ;  /* 0x3f80000009007423 */ /* 0x000fe40000000009 */
[-CC-:B------:R-:W-:Y:S01]  /*0630*/  FFMA R25, R18, R8.reuse, R21.reuse ;  /* 0x0000000812197223 */ /* 0x180fe20000000015 */
[----:B------:R-:W-:Y:S01]  /*0640*/  FFMA R21, R14, R8, R21 ;  /* 0x000000080e157223 */ /* 0x000fe20000000015 */
[--C-:B------:R-:W-:Y:S01]  /*0650*/  FFMA R14, R20, R10, R19.reuse ;  /* 0x0000000a140e7223 */ /* 0x100fe20000000013 */
[----:B------:R-:W-:Y:S02]  /*0660*/  FFMA R18, R19, R19, 1 ;  /* 0x3f80000013127423 */ /* 0x000fe40000000013 */
[----:B------:R0:W-:Y:S01]  /*0670*/  STG.E desc[UR4][R2.64+0x8], R25 ;  /* 0x0000081902007986 */ /* 0x0001e2000c101904 */
[----:B------:R-:W-:Y:S01]  /*0680*/  FFMA R14, R14, R14, 1 ;  /* 0x3f8000000e0e7423 */ /* 0x000fe2000000000e */
[----:B------:R-:W-:Y:S01]  /*0690*/  FFMA R22, R18, R12, R19 ;  /* 0x0000000c12167223 */ /* 0x000fe20000000013 */
[----:B------:R-:W-:Y:S01]  /*06a0*/  FFMA R21, R21, R21, 1 ;  /* 0x3f80000015157423 */ /* 0x000fe20000000015 */
[----:B------:R-:W-:Y:S01]  /*06b0*/  FFMA R12, R0, R10, R9 ;  /* 0x0000000a000c7223 */ /* 0x000fe20000000009 */
[----:B------:R-:W-:Y:S01]  /*06c0*/  FMUL R27, R14, 3.2771961688995361328 ;  /* 0x4051bd950e1b7820 */ /* 0x000fe20000400000 */
[----:B------:R-:W-:Y:S01]  /*06d0*/  FFMA R23, R22, R22, 1 ;  /* 0x3f80000016177423 */ /* 0x000fe20000000016 */
[C---:B------:R-:W-:Y:S01]  /*06e0*/  FMUL R29, R14.reuse, 8 ;  /* 0x410000000e1d7820 */ /* 0x040fe20000400000 */
[----:B------:R-:W-:Y:S01]  /*06f0*/  FFMA R21, R21, -0.036363635212182998657, R16 ;  /* 0xbd14f20915157823 */ /* 0x000fe20000000010 */
[----:B------:R-:W-:Y:S01]  /*0700*/  FADD R24, R14, R14 ;  /* 0x0000000e0e187221 */ /* 0x000fe20000000000 */
[----:B------:R-:W-:Y:S01]  /*0710*/  FFMA R12, R12, R12, 1 ;  /* 0x3f8000000c0c7423 */ /* 0x000fe2000000000c */
[----:B------:R-:W-:Y:S01]  /*0720*/  FMUL R23, RZ, R23 ;  /* 0x00000017ff177220 */ /* 0x000fe20000400000 */
[----:B0-----:R-:W-:Y:S01]  /*0730*/  FMUL R25, R14, 0.28125 ;  /* 0x3e9000000e197820 */ /* 0x001fe20000400000 */
[C---:B------:R-:W-:Y:S01]  /*0740*/  FFMA R14, R20.reuse, 0.87938100099563598633, -R27 ;  /* 0x3f611f1d140e7823 */ /* 0x040fe2000000081b */
[----:B------:R-:W-:-:S02]  /*0750*/  FFMA R22, R20, 2.0324075222015380859, -R29 ;  /* 0x400212f714167823 */ /* 0x000fc4000000081d */
[C---:B------:R-:W-:Y:S01]  /*0760*/  FFMA R16, R20.reuse, 0.09375, R25 ;  /* 0x3dc0000014107823 */ /* 0x040fe20000000019 */
[----:B------:R-:W-:Y:S01]  /*0770*/  FFMA R20, R20, -0.29629629850387573242, R24 ;  /* 0xbe97b42614147823 */ /* 0x000fe20000000018 */
[----:B------:R-:W-:Y:S02]  /*0780*/  FMUL R25, R12, 0.28125 ;  /* 0x3e9000000c197820 */ /* 0x000fe40000400000 */
[----:B------:R-:W-:Y:S01]  /*0790*/  FFMA R24, R16, R8, R19 ;  /* 0x0000000810187223 */ /* 0x000fe20000000013 */
[C-C-:B------:R-:W-:Y:S01]  /*07a0*/  FFMA R16, R18.reuse, 0.11574073880910873413, R23.reuse ;  /* 0x3ded097b12107823 */ /* 0x140fe20000000017 */
[----:B------:R-:W-:Y:S02]  /*07b0*/  FFMA R18, R18, -0.0027777776122093200684, R23 ;  /* 0xbb360b6012127823 */ /* 0x000fe40000000017 */
[----:B------:R-:W-:Y:S01]  /*07c0*/  FFMA R23, R24, R24, 1 ;  /* 0x3f80000018177423 */ /* 0x000fe20000000018 */
[----:B------:R-:W-:Y:S01]  /*07d0*/  FFMA R24, R0, 0.09375, R25 ;  /* 0x3dc0000000187823 */ /* 0x000fe20000000019 */
[----:B------:R-:W-:-:S02]  /*07e0*/  FMUL R25, R12, 3.2771961688995361328 ;  /* 0x4051bd950c197820 */ /* 0x000fc40000400000 */
[C---:B------:R-:W-:Y:S01]  /*07f0*/  FFMA R14, R23.reuse, 3.3208920955657958984, R14 ;  /* 0x4054897f170e7823 */ /* 0x040fe2000000000e */
[-C--:B------:R-:W-:Y:S01]  /*0800*/  FFMA R24, R24, R8.reuse, R9 ;  /* 0x0000000818187223 */ /* 0x080fe20000000009 */
[----:B------:R-:W-:Y:S01]  /*0810*/  FFMA R25, R0, 0.87938100099563598633, -R25 ;  /* 0x3f611f1d00197823 */ /* 0x000fe20000000819 */
[C---:B------:R-:W-:Y:S01]  /*0820*/  FFMA R27, R23.reuse, -1.3816764354705810547, R20 ;  /* 0xbfb0dac6171b7823 */ /* 0x040fe20000000014 */
[----:B------:R-:W-:Y:S01]  /*0830*/  FFMA R26, R14, R8, R19 ;  /* 0x000000080e1a7223 */ /* 0x000fe20000000013 */
[----:B------:R-:W-:Y:S01]  /*0840*/  FFMA R14, R24, R24, 1 ;  /* 0x3f800000180e7423 */ /* 0x000fe20000000018 */
[C---:B------:R-:W-:Y:S01]  /*0850*/  FFMA R22, R23.reuse, 7.1734890937805175781, R22 ;  /* 0x40e58d3917167823 */ /* 0x040fe20000000016 */
[C---:B------:R-:W-:Y:S01]  /*0860*/  FFMA R29, R23.reuse, 0.54892790317535400391, R16 ;  /* 0x3f0c868a171d7823 */ /* 0x040fe20000000010 */
[----:B------:R-:W-:Y:S01]  /*0870*/  FFMA R20, R26, R26, 1 ;  /* 0x3f8000001a147423 */ /* 0x000fe2000000001a */
[----:B------:R-:W-:Y:S01]  /*0880*/  FFMA R26, R23, 0.029941558837890625, R18 ;  /* 0x3cf54800171a7823 */ /* 0x000fe20000000012 */
[----:B------:R-:W-:Y:S01]  /*0890*/  FFMA R24, R14, 3.3208920955657958984, R25 ;  /* 0x4054897f0e187823 */ /* 0x000fe20000000019 */
[----:B------:R-:W-:Y:S01]  /*08a0*/  FMUL R23, R12, 8 ;  /* 0x410000000c177820 */ /* 0x000fe20000400000 */
[C---:B------:R-:W-:Y:S01]  /*08b0*/  FFMA R22, R20.reuse, -0.2058966904878616333, R22 ;  /* 0xbe52d69514167823 */ /* 0x040fe20000000016 */
[----:B------:R-:W-:Y:S01]  /*08c0*/  FFMA R18, R20, 0.45297271013259887695, R27 ;  /* 0x3ee7ec0a14127823 */ /* 0x000fe2000000001b */
[----:B------:R-:W-:Y:S01]  /*08d0*/  FFMA R24, R24, R8, R9 ;  /* 0x0000000818187223 */ /* 0x000fe20000000009 */
[----:B------:R-:W-:Y:S01]  /*08e0*/  FFMA R23, R0, 2.0324075222015380859, -R23 ;  /* 0x400212f700177823 */ /* 0x000fe20000000817 */
[C---:B------:R-:W-:Y:S01]  /*08f0*/  FFMA R16, R20.reuse, 0.53572297096252441406, R29 ;  /* 0x3f09252414107823 */ /* 0x040fe2000000001d */
[----:B------:R-:W-:Y:S01]  /*0900*/  FFMA R20, R20, 0.029591500759124755859, R26 ;  /* 0x3cf269e014147823 */ /* 0x000fe2000000001a */
[----:B------:R-:W-:Y:S01]  /*0910*/  FADD R25, R12, R12 ;  /* 0x0000000c0c197221 */ /* 0x000fe20000000000 */
[----:B------:R-:W-:Y:S01]  /*0920*/  FMUL R26, RZ, R12 ;  /* 0x0000000cff1a7220 */ /* 0x000fe20000400000 */
[----:B------:R-:W-:Y:S01]  /*0930*/  FFMA R27, R14, 7.1734890937805175781, R23 ;  /* 0x40e58d390e1b7823 */ /* 0x000fe20000000017 */
[----:B------:R-:W-:Y:S01]  /*0940*/  FFMA R12, R24, R24, 1 ;  /* 0x3f800000180c7423 */ /* 0x000fe20000000018 */
[C---:B------:R-:W-:Y:S01]  /*0950*/  FFMA R29, R0.reuse, -0.29629629850387573242, R25 ;  /* 0xbe97b426001d7823 */ /* 0x040fe20000000019 */
[C-C-:B------:R-:W-:Y:S01]  /*0960*/  FFMA R23, R0.reuse, 0.11574073880910873413, R26.reuse ;  /* 0x3ded097b00177823 */ /* 0x140fe2000000001a */
[----:B------:R-:W-:Y:S01]  /*0970*/  FFMA R25, R0, -0.0027777776122093200684, R26 ;  /* 0xbb360b6000197823 */ /* 0x000fe2000000001a */
[----:B------:R-:W-:Y:S01]  /*0980*/  FFMA R0, R12, -0.2058966904878616333, R27 ;  /* 0xbe52d6950c007823 */ /* 0x000fe2000000001b */
[----:B------:R-:W-:Y:S01]  /*0990*/  FFMA R27, R14, -1.3816764354705810547, R29 ;  /* 0xbfb0dac60e1b7823 */ /* 0x000fe2000000001d */
[-C--:B------:R-:W-:Y:S01]  /*09a0*/  FFMA R24, R22, R8.reuse, R19 ;  /* 0x0000000816187223 */ /* 0x080fe20000000013 */
[----:B------:R-:W-:Y:S01]  /*09b0*/  FFMA R29, R14, 0.029941558837890625, R25 ;  /* 0x3cf548000e1d7823 */ /* 0x000fe20000000019 */
[----:B------:R-:W-:Y:S01]  /*09c0*/  FFMA R0, R0, R8, R9 ;  /* 0x0000000800007223 */ /* 0x000fe20000000009 */
[----:B------:R-:W-:Y:S01]  /*09d0*/  FFMA R27, R12, 0.45297271013259887695, R27 ;  /* 0x3ee7ec0a0c1b7823 */ /* 0x000fe2000000001b */
[----:B------:R-:W-:Y:S01]  /*09e0*/  FFMA R23, R14, 0.54892790317535400391, R23 ;  /* 0x3f0c868a0e177823 */ /* 0x000fe20000000017 */
[----:B------:R-:W-:Y:S01]  /*09f0*/  FFMA R25, R24, R24, 1 ;  /* 0x3f80000018197423 */ /* 0x000fe20000000018 */
[----:B------:R-:W-:Y:S01]  /*0a00*/  FFMA R22, R0, R0, 1 ;  /* 0x3f80000000167423 */ /* 0x000fe20000000000 */
[C---:B------:R-:W-:Y:S01]  /*0a10*/  FFMA R29, R12.reuse, 0.029591500759124755859, R29 ;  /* 0x3cf269e00c1d7823 */ /* 0x040fe2000000001d */
[----:B------:R-:W-:Y:S01]  /*0a20*/  FFMA R23, R12, 0.53572297096252441406, R23 ;  /* 0x3f0925240c177823 */ /* 0x000fe20000000017 */
[----:B------:R-:W-:Y:S01]  /*0a30*/  FFMA R16, R25, -0.20000000298023223877, R16 ;  /* 0xbe4ccccd19107823 */ /* 0x000fe20000000010 */
[C---:B------:R-:W-:Y:S01]  /*0a40*/  FFMA R0, R22.reuse, -0.27500000596046447754, R27 ;  /* 0xbe8ccccd16007823 */ /* 0x040fe2000000001b */
[----:B------:R-:W-:Y:S01]  /*0a50*/  FFMA R29, R22, -0.019999995827674865723, R29 ;  /* 0xbca3d708161d7823 */ /* 0x000fe2000000001d */
[----:B------:R-:W-:Y:S01]  /*0a60*/  FFMA R12, R15, R15, 1 ;  /* 0x3f8000000f0c7423 */ /* 0x000fe2000000000f */
[-C--:B------:R-:W-:Y:S01]  /*0a70*/  FFMA R27, R16, R8.reuse, R19 ;  /* 0x00000008101b7223 */ /* 0x080fe20000000013 */
[----:B------:R-:W-:Y:S01]  /*0a80*/  FFMA R0, R0, R8, R9 ;  /* 0x0000000800007223 */ /* 0x000fe20000000009 */
[C---:B------:R-:W-:Y:S01]  /*0a90*/  FFMA R18, R25.reuse, -0.27500000596046447754, R18 ;  /* 0xbe8ccccd19127823 */ /* 0x040fe20000000012 */
[----:B------:R-:W-:Y:S01]  /*0aa0*/  FFMA R16, R12, R10, R15 ;  /* 0x0000000a0c107223 */ /* 0x000fe2000000000f */
[----:B------:R-:W-:Y:S01]  /*0ab0*/  FFMA R22, R22, -0.20000000298023223877, R23 ;  /* 0xbe4ccccd16167823 */ /* 0x000fe20000000017 */
[----:B------:R-:W-:Y:S01]  /*0ac0*/  FFMA R0, R0, R0, 1 ;  /* 0x3f80000000007423 */ /* 0x000fe20000000000 */
[----:B------:R-:W-:Y:S01]  /*0ad0*/  FFMA R18, R18, R8, R19 ;  /* 0x0000000812127223 */ /* 0x000fe20000000013 */
[----:B------:R-:W-:Y:S01]  /*0ae0*/  FFMA R16, R16, R16, 1 ;  /* 0x3f80000010107423 */ /* 0x000fe20000000010 */
[----:B------:R-:W-:Y:S01]  /*0af0*/  FFMA R20, R25, -0.019999995827674865723, R20 ;  /* 0xbca3d70819147823 */ /* 0x000fe20000000014 */
[----:B------:R-:W-:Y:S01]  /*0b00*/  FFMA R0, R0, -0.036363635212182998657, R29 ;  /* 0xbd14f20900007823 */ /* 0x000fe2000000001d */
[----:B------:R-:W-:Y:S01]  /*0b10*/  FFMA R25, R22, R8, R9 ;  /* 0x0000000816197223 */ /* 0x000fe20000000009 */
[----:B------:R-:W-:Y:S01]  /*0b20*/  FFMA R9, R18, R18, 1 ;  /* 0x3f80000012097423 */ /* 0x000fe20000000012 */
[----:B------:R0:W-:Y:S01]  /*0b30*/  STG.E desc[UR4][R2.64+0xc], R27 ;  /* 0x00000c1b02007986 */ /* 0x0001e2000c101904 */
[----:B------:R-:W-:Y:S01]  /*0b40*/  FFMA R0, |R0|, R8, RZ ;  /* 0x0000000800007223 */ /* 0x000fe200000002ff */
[C---:B------:R-:W-:Y:S01]  /*0b50*/  FMUL R23, R16.reuse, 8 ;  /* 0x4100000010177820 */ /* 0x040fe20000400000 */
[----:B------:R-:W-:Y:S01]  /*0b60*/  FFMA R20, R9, -0.036363635212182998657, R20 ;  /* 0xbd14f20909147823 */ /* 0x000fe20000000014 */
[----:B------:R-:W-:Y:S01]  /*0b70*/  FMUL R29, RZ, R16 ;  /* 0x00000010ff1d7220 */ /* 0x000fe20000400000 */
[-C--:B------:R-:W-:Y:S01]  /*0b80*/  FFMA R14, |R17|, R8.reuse, R0 ;  /* 0x00000008110e7223 */ /* 0x080fe20000000200 */
[----:B------:R-:W-:Y:S01]  /*0b90*/  FMUL R17, R16, 0.28125 ;  /* 0x3e90000010117820 */ /* 0x000fe20000400000 */
[----:B------:R-:W-:Y:S01]  /*0ba0*/  FFMA R0, R11, R11, 1 ;  /* 0x3f8000000b007423 */ /* 0x000fe2000000000b */
[----:B------:R1:W-:Y:S01]  /*0bb0*/  STG.E desc[UR4][R2.64], R25 ;  /* 0x0000001902007986 */ /* 0x0003e2000c101904 */
[----:B------:R-:W-:Y:S01]  /*0bc0*/  FFMA R9, |R21|, R8, R14 ;  /* 0x0000000815097223 */ /* 0x000fe2000000020e */
[----:B------:R-:W-:Y:S01]  /*0bd0*/  FFMA R18, R12, 0.09375, R17 ;  /* 0x3dc000000c127823 */ /* 0x000fe20000000011 */
[----:B------:R-:W-:Y:S01]  /*0be0*/  FFMA R14, R0, R10, R11 ;  /* 0x0000000a000e7223 */ /* 0x000fe2000000000b */
[C---:B------:R-:W-:Y:S01]  /*0bf0*/  FMUL R17, R16.reuse, 3.2771961688995361328 ;  /* 0x4051bd9510117820 */ /* 0x040fe20000400000 */
[----:B0-----:R-:W-:Y:S01]  /*0c00*/  FADD R27, R16, R16 ;  /* 0x00000010101b7221 */ /* 0x001fe20000000000 */
[----:B------:R-:W-:Y:S01]  /*0c10*/  FFMA R18, R18, R8, R15 ;  /* 0x0000000812127223 */ /* 0x000fe2000000000f */
[----:B------:R-:W-:Y:S01]  /*0c20*/  FFMA R14, R14, R14, 1 ;  /* 0x3f8000000e0e7423 */ /* 0x000fe2000000000e */
[----:B------:R-:W-:Y:S01]  /*0c30*/  FFMA R19, R12, 0.87938100099563598633, -R17 ;  /* 0x3f611f1d0c137823 */ /* 0x000fe20000000811 */
[----:B------:R-:W-:Y:S01]  /*0c40*/  FFMA R9, |R20|, R8, R9 ;  /* 0x0000000814097223 */ /* 0x000fe20000000209 */
[----:B------:R-:W-:Y:S01]  /*0c50*/  FFMA R16, R18, R18, 1 ;  /* 0x3f80000012107423 */ /* 0x000fe20000000012 */
[----:B------:R-:W-:Y:S01]  /*0c60*/  FMUL R21, R14, 0.28125 ;  /* 0x3e9000000e157820 */ /* 0x000fe20000400000 */
[C---:B-1----:R-:W-:Y:S01]  /*0c70*/  FFMA R25, R12.reuse, 2.0324075222015380859, -R23 ;  /* 0x400212f70c197823 */ /* 0x042fe20000000817 */
[----:B------:R-:W-:Y:S01]  /*0c80*/  FFMA R17, R12, -0.29629629850387573242, R27 ;  /* 0xbe97b4260c117823 */ /* 0x000fe2000000001b */
[----:B------:R-:W-:Y:S01]  /*0c90*/  FFMA R20, R16, 3.3208920955657958984, R19 ;  /* 0x4054897f10147823 */ /* 0x000fe20000000013 */
[----:B------:R-:W-:Y:S01]  /*0ca0*/  FFMA R18, R0, 0.09375, R21 ;  /* 0x3dc0000000127823 */ /* 0x000fe20000000015 */
[C-C-:B------:R-:W-:Y:S01]  /*0cb0*/  FFMA R19, R12.reuse, 0.11574073880910873413, R29.reuse ;  /* 0x3ded097b0c137823 */ /* 0x140fe2000000001d */
[----:B------:R-:W-:Y:S01]  /*0cc0*/  FFMA R21, R12, -0.0027777776122093200684, R29 ;  /* 0xbb360b600c157823 */ /* 0x000fe2000000001d */
[-C--:B------:R-:W-:Y:S01]  /*0cd0*/  FFMA R20, R20, R8.reuse, R15 ;  /* 0x0000000814147223 */ /* 0x080fe2000000000f */
[----:B------:R-:W-:Y:S01]  /*0ce0*/  FFMA R12, R18, R8, R11 ;  /* 0x00000008120c7223 */ /* 0x000fe2000000000b */
[----:B------:R-:W-:Y:S01]  /*0cf0*/  FFMA R25, R16, 7.1734890937805175781, R25 ;  /* 0x40e58d3910197823 */ /* 0x000fe20000000019 */
[----:B------:R-:W-:Y:S01]  /*0d00*/  FMUL R23, R14, 3.2771961688995361328 ;  /* 0x4051bd950e177820 */ /* 0x000fe20000400000 */
[----:B------:R-:W-:Y:S01]  /*0d10*/  FFMA R18, R20, R20, 1 ;  /* 0x3f80000014127423 */ /* 0x000fe20000000014 */
[----:B------:R-:W-:Y:S01]  /*0d20*/  FFMA R12, R12, R12, 1 ;  /* 0x3f8000000c0c7423 */ /* 0x000fe2000000000c */
[----:B------:R-:W-:Y:S01]  /*0d30*/  FFMA R27, R16, -1.3816764354705810547, R17 ;  /* 0xbfb0dac6101b7823 */ /* 0x000fe20000000011 */
[----:B------:R-:W-:Y:S01]  /*0d40*/  FFMA R23, R0, 0.87938100099563598633, -R23 ;  /* 0x3f611f1d00177823 */ /* 0x000fe20000000817 */
[----:B------:R-:W-:Y:S01]  /*0d50*/  FFMA R20, R18, -0.2058966904878616333, R25 ;  /* 0xbe52d69512147823 */ /* 0x000fe20000000019 */
[C---:B------:R-:W-:Y:S01]  /*0d60*/  FFMA R19, R16.reuse, 0.54892790317535400391, R19 ;  /* 0x3f0c868a10137823 */ /* 0x040fe20000000013 */
[----:B------:R-:W-:Y:S01]  /*0d70*/  FFMA R25, R16, 0.029941558837890625, R21 ;  /* 0x3cf5480010197823 */ /* 0x000fe20000000015 */
[----:B------:R-:W-:Y:S01]  /*0d80*/  FMUL R17, R14, 8 ;  /* 0x410000000e117820 */ /* 0x000fe20000400000 */
[----:B------:R-:W-:Y:S01]  /*0d90*/  FFMA R20, R20, R8, R15 ;  /* 0x0000000814147223 */ /* 0x000fe2000000000f */
[----:B------:R-:W-:Y:S01]  /*0da0*/  FFMA R16, R12, 3.3208920955657958984, R23 ;  /* 0x4054897f0c107823 */ /* 0x000fe20000000017 */
[----:B------:R-:W-:Y:S01]  /*0db0*/  FFMA R21, R18, 0.53572297096252441406, R19 ;  /* 0x3f09252412157823 */ /* 0x000fe20000000013 */
[----:B------:R-:W-:Y:S01]  /*0dc0*/  FFMA R19, R0, 2.0324075222015380859, -R17 ;  /* 0x400212f700137823 */ /* 0x000fe20000000811 */
[----:B------:R-:W-:Y:S01]  /*0dd0*/  FFMA R20, R20, R20, 1 ;  /* 0x3f80000014147423 */ /* 0x000fe20000000014 */
[----:B------:R-:W-:Y:S01]  /*0de0*/  FFMA R17, R16, R8, R11 ;  /* 0x0000000810117223 */ /* 0x000fe2000000000b */
[C---:B------:R-:W-:Y:S01]  /*0df0*/  FFMA R27, R18.reuse, 0.45297271013259887695, R27 ;  /* 0x3ee7ec0a121b7823 */ /* 0x040fe2000000001b */
[----:B------:R-:W-:Y:S01]  /*0e00*/  FFMA R25, R18, 0.029591500759124755859, R25 ;  /* 0x3cf269e012197823 */ /* 0x000fe20000000019 */
[----:B------:R-:W-:Y:S01]  /*0e10*/  FFMA R24, R20, -0.20000000298023223877, R21 ;  /* 0xbe4ccccd14187823 */ /* 0x000fe20000000015 */
[----:B------:R-:W-:Y:S01]  /*0e20*/  FADD R21, R14, R14 ;  /* 0x0000000e0e157221 */ /* 0x000fe20000000000 */
[----:B------:R-:W-:Y:S01]  /*0e30*/  FFMA R18, R12, 7.1734890937805175781, R19 ;  /* 0x40e58d390c127823 */ /* 0x000fe20000000013 */
[----:B------:R-:W-:Y:S01]  /*0e40*/  FFMA R17, R17, R17, 1 ;  /* 0x3f80000011117423 */ /* 0x000fe20000000011 */
[----:B------:R-:W-:Y:S01]  /*0e50*/  FMUL R19, RZ, R14 ;  /* 0x0000000eff137220 */ /* 0x000fe20000400000 */
[----:B------:R-:W-:Y:S01]  /*0e60*/  FFMA R21, R0, -0.29629629850387573242, R21 ;  /* 0xbe97b42600157823 */ /* 0x000fe20000000015 */
[----:B------:R-:W-:Y:S01]  /*0e70*/  FFMA R16, R20, -0.019999995827674865723, R25 ;  /* 0xbca3d70814107823 */ /* 0x000fe20000000019 */
[C---:B------:R-:W-:Y:S01]  /*0e80*/  FFMA R18, R17.reuse, -0.2058966904878616333, R18 ;  /* 0xbe52d69511127823 */ /* 0x040fe20000000012 */
[----:B------:R-:W-:Y:S01]  /*0e90*/  FFMA R25, R0, 0.11574073880910873413, R19 ;  /* 0x3ded097b00197823 */ /* 0x000fe20000000013 */
[----:B------:R-:W-:Y:S01]  /*0ea0*/  FFMA R14, R12, -1.3816764354705810547, R21 ;  /* 0xbfb0dac60c0e7823 */ /* 0x000fe20000000015 */
[----:B------:R-:W-:Y:S01]  /*0eb0*/  FFMA R21, R0, -0.0027777776122093200684, R19 ;  /* 0xbb360b6000157823 */ /* 0x000fe20000000013 */
[----:B------:R-:W-:Y:S01]  /*0ec0*/  FFMA R18, R18, R8, R11 ;  /* 0x0000000812127223 */ /* 0x000fe2000000000b */
[----:B------:R-:W-:Y:S01]  /*0ed0*/  FFMA R22, R20, -0.27500000596046447754, R27 ;  /* 0xbe8ccccd14167823 */ /* 0x000fe2000000001b */
[----:B------:R-:W-:Y:S01]  /*0ee0*/  FFMA R0, R12, 0.54892790317535400391, R25 ;  /* 0x3f0c868a0c007823 */ /* 0x000fe20000000019 */
[C---:B------:R-:W-:Y:S01]  /*0ef0*/  FFMA R19, R17.reuse, 0.45297271013259887695, R14 ;  /* 0x3ee7ec0a11137823 */ /* 0x040fe2000000000e */
[----:B------:R-:W-:Y:S01]  /*0f00*/  FFMA R18, R18, R18, 1 ;  /* 0x3f80000012127423 */ /* 0x000fe20000000012 */
[-C--:B------:R-:W-:Y:S01]  /*0f10*/  FFMA R23, R24, R8.reuse, R15 ;  /* 0x0000000818177223 */ /* 0x080fe2000000000f */
[----:B------:R-:W-:Y:S01]  /*0f20*/  FFMA R12, R12, 0.029941558837890625, R21 ;  /* 0x3cf548000c0c7823 */ /* 0x000fe20000000015 */
[-C--:B------:R-:W-:Y:S01]  /*0f30*/  FFMA R15, R22, R8.reuse, R15 ;  /* 0x00000008160f7223 */ /* 0x080fe2000000000f */
[C---:B------:R-:W-:Y:S01]  /*0f40*/  FFMA R21, R17.reuse, 0.53572297096252441406, R0 ;  /* 0x3f09252411157823 */ /* 0x040fe20000000000 */
[C---:B------:R-:W-:Y:S01]  /*0f50*/  FFMA R0, R18.reuse, -0.27500000596046447754, R19 ;  /* 0xbe8ccccd12007823 */ /* 0x040fe20000000013 */
[----:B------:R-:W-:Y:S01]  /*0f60*/  FFMA R17, R17, 0.029591500759124755859, R12 ;  /* 0x3cf269e011117823 */ /* 0x000fe2000000000c */
[----:B------:R-:W-:Y:S01]  /*0f70*/  FFMA R15, R15, R15, 1 ;  /* 0x3f8000000f0f7423 */ /* 0x000fe2000000000f */
[----:B------:R-:W-:Y:S01]  /*0f80*/  FFMA R14, R18, -0.20000000298023223877, R21 ;  /* 0xbe4ccccd120e7823 */ /* 0x000fe20000000015 */
[-CC-:B------:R-:W-:Y:S01]  /*0f90*/  FFMA R0, R0, R8.reuse, R11.reuse ;  /* 0x0000000800007223 */ /* 0x180fe2000000000b */
[----:B------:R-:W-:Y:S01]  /*0fa0*/  FFMA R12, R13, R13, 1 ;  /* 0x3f8000000d0c7423 */ /* 0x000fe2000000000d */
[----:B------:R-:W-:Y:S01]  /*0fb0*/  FFMA R16, R15, -0.036363635212182998657, R16 ;  /* 0xbd14f2090f107823 */ /* 0x000fe20000000010 */
[----:B------:R-:W-:Y:S01]  /*0fc0*/  FFMA R21, R14, R8, R11 ;  /* 0x000000080e157223 */ /* 0x000fe2000000000b */
[----:B------:R-:W-:Y:S01]  /*0fd0*/  FFMA R17, R18, -0.019999995827674865723, R17 ;  /* 0xbca3d70812117823 */ /* 0x000fe20000000011 */
[----:B------:R-:W-:Y:S01]  /*0fe0*/  FFMA R14, R0, R0, 1 ;  /* 0x3f800000000e7423 */ /* 0x000fe20000000000 */
[----:B------:R-:W-:Y:S01]  /*0ff0*/  FFMA R11, R12, R10, R13 ;  /* 0x0000000a0c0b7223 */ /* 0x000fe2000000000d */
[----:B------:R-:W-:Y:S01]  /*1000*/  FFMA R9, |R16|, R8, R9 ;  /* 0x0000000810097223 */ /* 0x000fe20000000209 */
[----:B------:R-:W-:Y:S01]  /*1010*/  FFMA R0, R7, R7, 1 ;  /* 0x3f80000007007423 */ /* 0x000fe20000000007 */
[----:B------:R-:W-:Y:S01]  /*1020*/  FFMA R16, R14, -0.036363635212182998657, R17 ;  /* 0xbd14f2090e107823 */ /* 0x000fe20000000011 */
[----:B------:R-:W-:Y:S01]  /*1030*/  FFMA R14, R11, R11, 1 ;  /* 0x3f8000000b0e7423 */ /* 0x000fe2000000000b */
[----:B------:R0:W-:Y:S01]  /*1040*/  STG.E desc[UR4][R2.64+0x10], R23 ;  /* 0x0000101702007986 */ /* 0x0001e2000c101904 */
[----:B------:R-:W-:Y:S01]  /*1050*/  FFMA R11, R0, R10, R7 ;  /* 0x0000000a000b7223 */ /* 0x000fe20000000007 */
[----:B------:R-:W-:Y:S01]  /*1060*/  FFMA R9, |R16|, R8, R9 ;  /* 0x0000000810097223 */ /* 0x000fe20000000209 */
[C---:B------:R-:W-:Y:S01]  /*1070*/  FMUL R15, R14.reuse, 0.28125 ;  /* 0x3e9000000e0f7820 */ /* 0x040fe20000400000 */
[C---:B------:R-:W-:Y:S01]  /*1080*/  FMUL R19, R14.reuse, 3.2771961688995361328 ;  /* 0x4051bd950e137820 */ /* 0x040fe20000400000 */
[----:B------:R-:W-:Y:S01]  /*1090*/  FFMA R11, R11, R11, 1 ;  /* 0x3f8000000b0b7423 */ /* 0x000fe2000000000b */
[----:B------:R-:W-:Y:S01]  /*10a0*/  FADD R25, R14, R14 ;  /* 0x0000000e0e197221 */ /* 0x000fe20000000000 */
[C---:B------:R-:W-:Y:S01]  /*10b0*/  FFMA R16, R12.reuse, 0.09375, R15 ;  /* 0x3dc000000c107823 */ /* 0x040fe2000000000f */
[----:B------:R-:W-:Y:S01]  /*10c0*/  FMUL R27, RZ, R14 ;  /* 0x0000000eff1b7220 */ /* 0x000fe20000400000 */
[----:B------:R-:W-:Y:S01]  /*10d0*/  FFMA R19, R12, 0.87938100099563598633, -R19 ;  /* 0x3f611f1d0c137823 */ /* 0x000fe20000000813 */
[C---:B------:R-:W-:Y:S01]  /*10e0*/  FMUL R17, R11.reuse, 0.28125 ;  /* 0x3e9000000b117820 */ /* 0x040fe20000400000 */
[----:B------:R-:W-:Y:S01]  /*10f0*/  FFMA R16, R16, R8, R13 ;  /* 0x0000000810107223 */ /* 0x000fe2000000000d */
[----:B0-----:R-:W-:Y:S01]  /*1100*/  FMUL R23, R14, 8 ;  /* 0x410000000e177820 */ /* 0x001fe20000400000 */
[----:B------:R0:W-:Y:S01]  /*1110*/  STG.E desc[UR4][R2.64+0x14], R21 ;  /* 0x0000141502007986 */ /* 0x0001e2000c101904 */
[----:B------:R-:W-:Y:S01]  /*1120*/  FFMA R25, R12, -0.29629629850387573242, R25 ;  /* 0xbe97b4260c197823 */ /* 0x000fe20000000019 */
[----:B------:R-:W-:Y:S01]  /*1130*/  FFMA R14, R16, R16, 1 ;  /* 0x3f800000100e7423 */ /* 0x000fe20000000010 */
[----:B------:R-:W-:Y:S01]  /*1140*/  FFMA R16, R0, 0.09375, R17 ;  /* 0x3dc0000000107823 */ /* 0x000fe20000000011 */
[C---:B------:R-:W-:Y:S01]  /*1150*/  FFMA R15, R12.reuse, 2.0324075222015380859, -R23 ;  /* 0x400212f70c0f7823 */ /* 0x040fe20000000817 */
[----:B------:R-:W-:Y:S01]  /*1160*/  FFMA R17, R12, 0.11574073880910873413, R27 ;  /* 0x3ded097b0c117823 */ /* 0x000fe2000000001b */
[----:B------:R-:W-:Y:S01]  /*1170*/  FFMA R18, R14, 3.3208920955657958984, R19 ;  /* 0x4054897f0e127823 */ /* 0x000fe20000000013 */
[-C--:B------:R-:W-:Y:S01]  /*1180*/  FFMA R16, R16, R8.reuse, R7 ;  /* 0x0000000810107223 */ /* 0x080fe20000000007 */
[----:B------:R-:W-:Y:S01]  /*1190*/  FFMA R15, R14, 7.1734890937805175781, R15 ;  /* 0x40e58d390e0f7823 */ /* 0x000fe2000000000f */
[----:B------:R-:W-:Y:S01]  /*11a0*/  FFMA R27, R12, -0.0027777776122093200684, R27 ;  /* 0xbb360b600c1b7823 */ /* 0x000fe2000000001b */
[----:B------:R-:W-:Y:S01]  /*11b0*/  FFMA R18, R18, R8, R13 ;  /* 0x0000000812127223 */ /* 0x000fe2000000000d */
[----:B------:R-:W-:Y:S01]  /*11c0*/  FFMA R12, R16, R16, 1 ;  /* 0x3f800000100c7423 */ /* 0x000fe20000000010 */
[C---:B0-----:R-:W-:Y:S01]  /*11d0*/  FMUL R21, R11.reuse, 3.2771961688995361328 ;  /* 0x4051bd950b157820 */ /* 0x041fe20000400000 */
[----:B------:R-:W-:Y:S01]  /*11e0*/  FFMA R25, R14, -1.3816764354705810547, R25 ;  /* 0xbfb0dac60e197823 */ /* 0x000fe20000000019 */
[----:B------:R-:W-:Y:S01]  /*11f0*/  FFMA R18, R18, R18, 1 ;  /* 0x3f80000012127423 */ /* 0x000fe20000000012 */
[----:B------:R-:W-:Y:S01]  /*1200*/  FFMA R19, R14, 0.54892790317535400391, R17 ;  /* 0x3f0c868a0e137823 */ /* 0x000fe20000000011 */
[----:B------:R-:W-:Y:S01]  /*1210*/  FFMA R21, R0, 0.87938100099563598633, -R21 ;  /* 0x3f611f1d00157823 */ /* 0x000fe20000000815 */
[----:B------:R-:W-:Y:S01]  /*1220*/  FFMA R27, R14, 0.029941558837890625, R27 ;  /* 0x3cf548000e1b7823 */ /* 0x000fe2000000001b */
[----:B------:R-:W-:Y:S01]  /*1230*/  FFMA R16, R18, -0.2058966904878616333, R15 ;  /* 0xbe52d69512107823 */ /* 0x000fe2000000000f */
[C---:B------:R-:W-:Y:S01]  /*1240*/  FMUL R17, R11.reuse, 8 ;  /* 0x410000000b117820 */ /* 0x040fe20000400000 */
[----:B------:R-:W-:Y:S01]  /*1250*/  FFMA R14, R12, 3.3208920955657958984, R21 ;  /* 0x4054897f0c0e7823 */ /* 0x000fe20000000015 */
[----:B------:R-:W-:Y:S01]  /*1260*/  FFMA R25, R18, 0.45297271013259887695, R25 ;  /* 0x3ee7ec0a12197823 */ /* 0x000fe20000000019 */
[-C--:B------:R-:W-:Y:S01]  /*1270*/  FFMA R16, R16, R8.reuse, R13 ;  /* 0x0000000810107223 */ /* 0x080fe2000000000d */
[----:B------:R-:W-:Y:S01]  /*1280*/  FFMA R17, R0, 2.0324075222015380859, -R17 ;  /* 0x400212f700117823 */ /* 0x000fe20000000811 */
[----:B------:R-:W-:Y:S01]  /*1290*/  FFMA R21, R18, 0.53572297096252441406, R19 ;  /* 0x3f09252412157823 */ /* 0x000fe20000000013 */
[----:B------:R-:W-:Y:S01]  /*12a0*/  FFMA R14, R14, R8, R7 ;  /* 0x000000080e0e7223 */ /* 0x000fe20000000007 */
[----:B------:R-:W-:Y:S01]  /*12b0*/  FFMA R16, R16, R16, 1 ;  /* 0x3f80000010107423 */ /* 0x000fe20000000010 */
[----:B------:R-:W-:Y:S01]  /*12c0*/  FADD R19, R11, R11 ;  /* 0x0000000b0b137221 */ /* 0x000fe20000000000 */
[----:B------:R-:W-:Y:S01]  /*12d0*/  FFMA R27, R18, 0.029591500759124755859, R27 ;  /* 0x3cf269e0121b7823 */ /* 0x000fe2000000001b */
[----:B------:R-:W-:Y:S01]  /*12e0*/  FFMA R18, R12, 7.1734890937805175781, R17 ;  /* 0x40e58d390c127823 */ /* 0x000fe20000000011 */
[----:B------:R-:W-:Y:S01]  /*12f0*/  FFMA R20, R16, -0.27500000596046447754, R25 ;  /* 0xbe8ccccd10147823 */ /* 0x000fe20000000019 */
[----:B------:R-:W-:Y:S01]  /*1300*/  FFMA R15, R14, R14, 1 ;  /* 0x3f8000000e0f7423 */ /* 0x000fe2000000000e */
[----:B------:R-:W-:Y:S01]  /*1310*/  FMUL R17, RZ, R11 ;  /* 0x0000000bff117220 */ /* 0x000fe20000400000 */
[----:B------:R-:W-:Y:S01]  /*1320*/  FFMA R19, R0, -0.29629629850387573242, R19 ;  /* 0xbe97b42600137823 */ /* 0x000fe20000000013 */
[----:B------:R-:W-:Y:S01]  /*1330*/  FFMA R20, R20, R8, R13 ;  /* 0x0000000814147223 */ /* 0x000fe2000000000d */
[----:B------:R-:W-:Y:S01]  /*1340*/  FFMA R14, R16, -0.20000000298023223877, R21 ;  /* 0xbe4ccccd100e7823 */ /* 0x000fe20000000015 */
[----:B------:R-:W-:Y:S01]  /*1350*/  FFMA R18, R15, -0.2058966904878616333, R18 ;  /* 0xbe52d6950f127823 */ /* 0x000fe20000000012 */
[----:B------:R-:W-:Y:S01]  /*1360*/  FFMA R21, R0, -0.0027777776122093200684, R17 ;  /* 0xbb360b6000157823 */ /* 0x000fe20000000011 */
[----:B------:R-:W-:Y:S01]  /*1370*/  FFMA R22, R12, -1.3816764354705810547, R19 ;  /* 0xbfb0dac60c167823 */ /* 0x000fe20000000013 */
[----:B------:R-:W-:Y:S01]  /*1380*/  FFMA R16, R16, -0.019999995827674865723, R27 ;  /* 0xbca3d70810107823 */ /* 0x000fe2000000001b */
[----:B------:R-:W-:Y:S01]  /*1390*/  FFMA R19, R20, R20, 1 ;  /* 0x3f80000014137423 */ /* 0x000fe20000000014 */
[-C--:B------:R-:W-:Y:S01]  /*13a0*/  FFMA R13, R14, R8.reuse, R13 ;  /* 0x000000080e0d7223 */ /* 0x080fe2000000000d */
[----:B------:R-:W-:Y:S01]  /*13b0*/  FFMA R18, R18, R8, R7 ;  /* 0x0000000812127223 */ /* 0x000fe20000000007 */
[----:B------:R-:W-:Y:S01]  /*13c0*/  FFMA R14, R12, 0.029941558837890625, R21 ;  /* 0x3cf548000c0e7823 */ /* 0x000fe20000000015 */
[----:B------:R-:W-:Y:S01]  /*13d0*/  FFMA R16, R19, -0.036363635212182998657, R16 ;  /* 0xbd14f20913107823 */ /* 0x000fe20000000010 */
[----:B------:R-:W-:Y:S01]  /*13e0*/  FFMA R19, R0, 0.11574073880910873413, R17 ;  /* 0x3ded097b00137823 */ /* 0x000fe20000000011 */
[C---:B------:R-:W-:Y:S01]  /*13f0*/  FFMA R22, R15.reuse, 0.45297271013259887695, R22 ;  /* 0x3ee7ec0a0f167823 */ /* 0x040fe20000000016 */
[----:B------:R-:W-:Y:S01]  /*1400*/  FFMA R11, R18, R18, 1 ;  /* 0x3f800000120b7423 */ /* 0x000fe20000000012 */
[----:B------:R-:W-:Y:S01]  /*1410*/  FFMA R0, R15, 0.029591500759124755859, R14 ;  /* 0x3cf269e00f007823 */ /* 0x000fe2000000000e */
[----:B--2---:R-:W-:Y:S01]  /*1420*/  FFMA R14, R5, R5, 1 ;  /* 0x3f800000050e7423 */ /* 0x004fe20000000005 */
[----:B------:R-:W-:Y:S01]  /*1430*/  FFMA R12, R12, 0.54892790317535400391, R19 ;  /* 0x3f0c868a0c0c7823 */ /* 0x000fe20000000013 */
[C---:B------:R-:W-:Y:S01]  /*1440*/  FFMA R22, R11.reuse, -0.27500000596046447754, R22 ;  /* 0xbe8ccccd0b167823 */ /* 0x040fe20000000016 */
[----:B------:R-:W-:Y:S01]  /*1450*/  FFMA R19, R11, -0.019999995827674865723, R0 ;  /* 0xbca3d7080b137823 */ /* 0x000fe20000000000 */
[----:B------:R-:W-:Y:S01]  /*1460*/  FFMA R0, R14, R10, R5 ;  /* 0x0000000a0e007223 */ /* 0x000fe20000000005 */
[-C--:B------:R-:W-:Y:S01]  /*1470*/  FFMA R17, |R16|, R8.reuse, R9 ;  /* 0x0000000810117223 */ /* 0x080fe20000000209 */
[----:B------:R-:W-:Y:S01]  /*1480*/  FFMA R22, R22, R8, R7 ;  /* 0x0000000816167223 */ /* 0x000fe20000000007 */
[----:B---3--:R-:W-:Y:S01]  /*1490*/  FFMA R9, R4, R4, 1 ;  /* 0x3f80000004097423 */ /* 0x008fe20000000004 */
[----:B------:R-:W-:Y:S01]  /*14a0*/  FFMA R12, R15, 0.53572297096252441406, R12 ;  /* 0x3f0925240f0c7823 */ /* 0x000fe2000000000c */
[----:B------:R-:W-:Y:S01]  /*14b0*/  FFMA R16, R0, R0, 1 ;  /* 0x3f80000000107423 */ /* 0x000fe20000000000 */
[----:B------:R-:W-:Y:S01]  /*14c0*/  FFMA R22, R22, R22, 1 ;  /* 0x3f80000016167423 */ /* 0x000fe20000000016 */
[----:B------:R-:W-:Y:S01]  /*14d0*/  FFMA R10, R9, R10, R4 ;  /* 0x0000000a090a7223 */ /* 0x000fe20000000004 */
[----:B------:R-:W-:Y:S01]  /*14e0*/  FFMA R0, R11, -0.20000000298023223877, R12 ;  /* 0xbe4ccccd0b007823 */ /* 0x000fe2000000000c */
[----:B------:R-:W-:Y:S01]  /*14f0*/  FMUL R11, R16, 0.28125 ;  /* 0x3e900000100b7820 */ /* 0x000fe20000400000 */
[----:B------:R-:W-:Y:S01]  /*1500*/  FFMA R22, R22, -0.036363635212182998657, R19 ;  /* 0xbd14f20916167823 */ /* 0x000fe20000000013 */
[----:B------:R-:W-:Y:S01]  /*1510*/  FFMA R12, R10, R10, 1 ;  /* 0x3f8000000a0c7423 */ /* 0x000fe2000000000a */
[----:B------:R-:W-:Y:S01]  /*1520*/  FMUL R21, R16, 8 ;  /* 0x4100000010157820 */ /* 0x000fe20000400000 */
[----:B------:R-:W-:Y:S01]  /*1530*/  FFMA R10, R14, 0.09375, R11 ;  /* 0x3dc000000e0a7823 */ /* 0x000fe2000000000b */
[-C--:B------:R-:W-:Y:S01]  /*1540*/  FFMA R15, |R22|, R8.reuse, R17 ;  /* 0x00000008160f7223 */ /* 0x080fe20000000211 */
[----:B------:R-:W-:Y:S01]  /*1550*/  FMUL R17, R16, 3.2771961688995361328 ;  /* 0x4051bd9510117820 */ /* 0x000fe20000400000 */
[----:B------:R-:W-:Y:S01]  /*1560*/  FMUL R18, R12, 0.28125 ;  /* 0x3e9000000c127820 */ /* 0x000fe20000400000 */
[----:B------:R-:W-:Y:S01]  /*1570*/  FFMA R10, R10, R8, R5 ;  /* 0x000000080a0a7223 */ /* 0x000fe20000000005 */
[----:B------:R-:W-:Y:S01]  /*1580*/  FMUL R25, RZ, R16 ;  /* 0x00000010ff197220 */ /* 0x000fe20000400000 */
[----:B------:R-:W-:Y:S01]  /*1590*/  FFMA R19, R14, 0.87938100099563598633, -R17 ;  /* 0x3f611f1d0e137823 */ /* 0x000fe20000000811 */
[----:B------:R-:W-:Y:S01]  /*15a0*/  FFMA R17, R9, 0.09375, R18 ;  /* 0x3dc0000009117823 */ /* 0x000fe20000000012 */
[----:B------:R-:W-:Y:S01]  /*15b0*/  FFMA R10, R10, R10, 1 ;  /* 0x3f8000000a0a7423 */ /* 0x000fe2000000000a */
[----:B------:R-:W-:Y:S01]  /*15c0*/  FADD R23, R16, R16 ;  /* 0x0000001010177221 */ /* 0x000fe20000000000 */
[----:B------:R-:W-:Y:S01]  /*15d0*/  FMUL R16, R12, 3.2771961688995361328 ;  /* 0x4051bd950c107820 */ /* 0x000fe20000400000 */
[-C--:B------:R-:W-:Y:S01]  /*15e0*/  FFMA R17, R17, R8.reuse, R4 ;  /* 0x0000000811117223 */ /* 0x080fe20000000004 */
[----:B------:R-:W-:Y:S01]  /*15f0*/  FFMA R18, R10, 3.3208920955657958984, R19 ;  /* 0x4054897f0a127823 */ /* 0x000fe20000000013 */
[C---:B------:R-:W-:Y:S01]  /*1600*/  FFMA R11, R14.reuse, 2.0324075222015380859, -R21 ;  /* 0x400212f70e0b7823 */ /* 0x040fe20000000815 */
[C---:B------:R-:W-:Y:S01]  /*1610*/  FFMA R21, R14.reuse, 0.11574073880910873413, R25 ;  /* 0x3ded097b0e157823 */ /* 0x040fe20000000019 */
[C---:B------:R-:W-:Y:S01]  /*1620*/  FFMA R23, R14.reuse, -0.29629629850387573242, R23 ;  /* 0xbe97b4260e177823 */ /* 0x040fe20000000017 */
[----:B------:R-:W-:Y:S01]  /*1630*/  FFMA R25, R14, -0.0027777776122093200684, R25 ;  /* 0xbb360b600e197823 */ /* 0x000fe20000000019 */
[----:B------:R-:W-:Y:S01]  /*1640*/  FFMA R18, R18, R8, R5 ;  /* 0x0000000812127223 */ /* 0x000fe20000000005 */
[----:B------:R-:W-:Y:S01]  /*1650*/  FFMA R19, R9, 0.87938100099563598633, -R16 ;  /* 0x3f611f1d09137823 */ /* 0x000fe20000000810 */
[----:B------:R-:W-:Y:S01]  /*1660*/  FFMA R14, R17, R17, 1 ;  /* 0x3f800000110e7423 */ /* 0x000fe20000000011 */
[C---:B------:R-:W-:Y:S01]  /*1670*/  FFMA R11, R10.reuse, 7.1734890937805175781, R11 ;  /* 0x40e58d390a0b7823 */ /* 0x040fe2000000000b */
[C---:B------:R-:W-:Y:S01]  /*1680*/  FFMA R17, R10.reuse, -1.3816764354705810547, R23 ;  /* 0xbfb0dac60a117823 */ /* 0x040fe20000000017 */
[----:B------:R-:W-:Y:S01]  /*1690*/  FFMA R21, R10, 0.54892790317535400391, R21 ;  /* 0x3f0c868a0a157823 */ /* 0x000fe20000000015 */
[----:B------:R-:W-:Y:S01]  /*16a0*/  FFMA R18, R18, R18, 1 ;  /* 0x3f80000012127423 */ /* 0x000fe20000000012 */
[----:B------:R-:W-:Y:S01]  /*16b0*/  FFMA R25, R10, 0.029941558837890625, R25 ;  /* 0x3cf548000a197823 */ /* 0x000fe20000000019 */
[----:B------:R-:W-:Y:S01]  /*16c0*/  FMUL R10, R12, 8 ;  /* 0x410000000c0a7820 */ /* 0x000fe20000400000 */
[----:B------:R-:W-:Y:S01]  /*16d0*/  FFMA R19, R14, 3.3208920955657958984, R19 ;  /* 0x4054897f0e137823 */ /* 0x000fe20000000013 */
[C---:B------:R-:W-:Y:S01]  /*16e0*/  FFMA R16, R18.reuse, 0.53572297096252441406, R21 ;  /* 0x3f09252412107823 */ /* 0x040fe20000000015 */
[----:B------:R-:W-:Y:S01]  /*16f0*/  FFMA R20, R18, -0.2058966904878616333, R11 ;  /* 0xbe52d69512147823 */ /* 0x000fe2000000000b */
[----:B------:R-:W-:Y:S01]  /*1700*/  FFMA R21, R9, 2.0324075222015380859, -R10 ;  /* 0x400212f709157823 */ /* 0x000fe2000000080a */
[-C--:B------:R-:W-:Y:S01]  /*1710*/  FFMA R19, R19, R8.reuse, R4 ;  /* 0x0000000813137223 */ /* 0x080fe20000000004 */
[----:B------:R-:W-:Y:S01]  /*1720*/  FADD R24, R12, R12 ;  /* 0x0000000c0c187221 */ /* 0x000fe20000000000 */
[----:B------:R-:W-:Y:S01]  /*1730*/  FFMA R17, R18, 0.45297271013259887695, R17 ;  /* 0x3ee7ec0a12117823 */ /* 0x000fe20000000011 */
[----:B------:R-:W-:Y:S01]  /*1740*/  FFMA R22, R14, 7.1734890937805175781, R21 ;  /* 0x40e58d390e167823 */ /* 0x000fe20000000015 */
[----:B------:R-:W-:Y:S01]  /*1750*/  FFMA R19, R19, R19, 1 ;  /* 0x3f80000013137423 */ /* 0x000fe20000000013 */
[----:B------:R-:W-:Y:S01]  /*1760*/  FFMA R20, R20, R8, R5 ;  /* 0x0000000814147223 */ /* 0x000fe20000000005 */
[----:B------:R-:W-:Y:S01]  /*1770*/  FFMA R18, R18, 0.029591500759124755859, R25 ;  /* 0x3cf269e012127823 */ /* 0x000fe20000000019 */
[----:B------:R-:W-:Y:S01]  /*1780*/  FFMA R27, R9, -0.29629629850387573242, R24 ;  /* 0xbe97b426091b7823 */ /* 0x000fe20000000018 */
[----:B------:R-:W-:Y:S01]  /*1790*/  FFMA R25, R19, -0.2058966904878616333, R22 ;  /* 0xbe52d69513197823 */ /* 0x000fe20000000016 */
[----:B------:R-:W-:Y:S01]  /*17a0*/  FFMA R21, R20, R20, 1 ;  /* 0x3f80000014157423 */ /* 0x000fe20000000014 */
[----:B------:R-:W-:Y:S01]  /*17b0*/  FMUL R26, RZ, R12 ;  /* 0x0000000cff1a7220 */ /* 0x000fe20000400000 */
[----:B------:R-:W0:Y:S01]  /*17c0*/  LDC.64 R10, c[0x0][0x390] ;  /* 0x0000e400ff0a7b82 */ /* 0x000e220000000a00 */
[----:B------:R-:W-:Y:S01]  /*17d0*/  FFMA R20, R14, -1.3816764354705810547, R27 ;  /* 0xbfb0dac60e147823 */ /* 0x000fe2000000001b */
[-C--:B------:R-:W-:Y:S01]  /*17e0*/  FFMA R25, R25, R8.reuse, R4 ;  /* 0x0000000819197223 */ /* 0x080fe20000000004 */
[----:B------:R-:W-:Y:S01]  /*17f0*/  FFMA R12, R21, -0.27500000596046447754, R17 ;  /* 0xbe8ccccd150c7823 */ /* 0x000fe20000000011 */
[C-C-:B------:R-:W-:Y:S01]  /*1800*/  FFMA R23, R9.reuse, 0.11574073880910873413, R26.reuse ;  /* 0x3ded097b09177823 */ /* 0x140fe2000000001a */
[----:B------:R-:W-:Y:S01]  /*1810*/  FFMA R17, R9, -0.0027777776122093200684, R26 ;  /* 0xbb360b6009117823 */ /* 0x000fe2000000001a */
[----:B------:R-:W-:Y:S01]  /*1820*/  FFMA R20, R19, 0.45297271013259887695, R20 ;  /* 0x3ee7ec0a13147823 */ /* 0x000fe20000000014 */
[----:B------:R-:W-:Y:S01]  /*1830*/  FFMA R9, R25, R25, 1 ;  /* 0x3f80000019097423 */ /* 0x000fe20000000019 */
[----:B------:R-:W-:Y:S01]  /*1840*/  FFMA R12, R12, R8, R5 ;  /* 0x000000080c0c7223 */ /* 0x000fe20000000005 */
[C---:B------:R-:W-:Y:S01]  /*1850*/  FFMA R22, R14.reuse, 0.029941558837890625, R17 ;  /* 0x3cf548000e167823 */ /* 0x040fe20000000011 */
[----:B------:R-:W-:Y:S01]  /*1860*/  FFMA R14, R14, 0.54892790317535400391, R23 ;  /* 0x3f0c868a0e0e7823 */ /* 0x000fe20000000017 */
[----:B------:R-:W-:Y:S01]  /*1870*/  FFMA R17, R9, -0.27500000596046447754, R20 ;  /* 0xbe8ccccd09117823 */ /* 0x000fe20000000014 */
[----:B------:R-:W-:Y:S01]  /*1880*/  FFMA R25, R21, -0.019999995827674865723, R18 ;  /* 0xbca3d70815197823 */ /* 0x000fe20000000012 */
[----:B------:R-:W-:Y:S01]  /*1890*/  FFMA R12, R12, R12, 1 ;  /* 0x3f8000000c0c7423 */ /* 0x000fe2000000000c */
[----:B------:R-:W-:Y:S01]  /*18a0*/  FFMA R22, R19, 0.029591500759124755859, R22 ;  /* 0x3cf269e013167823 */ /* 0x000fe20000000016 */
[-C--:B------:R-:W-:Y:S01]  /*18b0*/  FFMA R17, R17, R8.reuse, R4 ;  /* 0x0000000811117223 */ /* 0x080fe20000000004 */
[----:B------:R-:W-:Y:S01]  /*18c0*/  FFMA R14, R19, 0.53572297096252441406, R14 ;  /* 0x3f092524130e7823 */ /* 0x000fe2000000000e */
[----:B------:R-:W-:Y:S01]  /*18d0*/  FFMA R12, R12, -0.036363635212182998657, R25 ;  /* 0xbd14f2090c0c7823 */ /* 0x000fe20000000019 */
[----:B------:R-:W-:Y:S01]  /*18e0*/  FFMA R22, R9, -0.019999995827674865723, R22 ;  /* 0xbca3d70809167823 */ /* 0x000fe20000000016 */
[----:B------:R-:W-:Y:S01]  /*18f0*/  FFMA R17, R17, R17, 1 ;  /* 0x3f80000011117423 */ /* 0x000fe20000000011 */
[----:B------:R-:W-:Y:S01]  /*1900*/  FFMA R16, R21, -0.20000000298023223877, R16 ;  /* 0xbe4ccccd15107823 */ /* 0x000fe20000000010 */
[----:B------:R-:W-:Y:S01]  /*1910*/  FFMA R9, R9, -0.20000000298023223877, R14 ;  /* 0xbe4ccccd09097823 */ /* 0x000fe2000000000e */
[-C--:B------:R-:W-:Y:S01]  /*1920*/  FFMA R15, |R12|, R8.reuse, R15 ;  /* 0x000000080c0f7223 */ /* 0x080fe2000000020f */
[----:B------:R-:W-:Y:S01]  /*1930*/  FFMA R22, R17, -0.036363635212182998657, R22 ;  /* 0xbd14f20911167823 */ /* 0x000fe20000000016 */
[-C--:B------:R-:W-:Y:S01]  /*1940*/  FFMA R7, R0, R8.reuse, R7 ;  /* 0x0000000800077223 */ /* 0x080fe20000000007 */
[-C--:B------:R-:W-:Y:S01]  /*1950*/  FFMA R5, R16, R8.reuse, R5 ;  /* 0x0000000810057223 */ /* 0x080fe20000000005 */
[-C--:B------:R-:W-:Y:S01]  /*1960*/  FFMA R9, R9, R8.reuse, R4 ;  /* 0x0000000809097223 */ /* 0x080fe20000000004 */
[----:B------:R-:W-:Y:S01]  /*1970*/  FFMA R15, |R22|, R8, R15 ;  /* 0x00000008160f7223 */ /* 0x000fe2000000020f */
[----:B0-----:R-:W-:Y:S01]  /*1980*/  IMAD.WIDE.U32 R10, R6, 0x4, R10 ;  /* 0x00000004060a7825 */ /* 0x001fe200078e000a */
[----:B------:R-:W-:Y:S04]  /*1990*/  STG.E desc[UR4][R2.64+0x18], R13 ;  /* 0x0000180d02007986 */ /* 0x000fe8000c101904 */
[----:B------:R-:W-:Y:S04]  /*19a0*/  STG.E desc[UR4][R2.64+0x1c], R7 ;  /* 0x00001c0702007986 */ /* 0x000fe8000c101904 */
[----:B------:R-:W-:Y:S04]  /*19b0*/  STG.E desc[UR4][R2.64+0x20], R5 ;  /* 0x0000200502007986 */ /* 0x000fe8000c101904 */
[----:B------:R-:W-:Y:S04]  /*19c0*/  STG.E desc[UR4][R2.64+0x24], R9 ;  /* 0x0000240902007986 */ /* 0x000fe8000c101904 */
[----:B------:R-:W-:Y:S01]  /*19d0*/  STG.E desc[UR4][R10.64], R15 ;  /* 0x0000000f0a007986 */ /* 0x000fe2000c101904 */
[----:B------:R-:W-:Y:S05]  /*19e0*/  EXIT ;  /* 0x000000000000794d */ /* 0x000fea0003800000 */
.L_x_0:
[----:B------:R-:W-:-:S00]  /*19f0*/  BRA `(.L_x_0) ;  /* 0xfffffffc00fc7947 */ /* 0x000fc0000383ffff */
[----:B------:R-:W-:-:S00]  /*1a00*/  NOP ;  /* 0x0000000000007918 */ /* 0x000fc00000000000 */
[----:B------:R-:W-:-:S00]  /*1a10*/  NOP ;  /* 0x0000000000007918 */ /* 0x000fc00000000000 */
[----:B------:R-:W-:-:S00]  /*1a20*/  NOP ;  /* 0x0000000000007918 */ /* 0x000fc00000000000 */
[----:B------:R-:W-:-:S00]  /*1a30*/  NOP ;  /* 0x0000000000007918 */ /* 0x000fc00000000000 */
[----:B------:R-:W-:-:S00]  /*1a40*/  NOP ;  /* 0x0000000000007918 */ /* 0x000fc00000000000 */
[----:B------:R-:W-:-:S00]  /*1a50*/  NOP ;  /* 0x0000000000007918 */ /* 0x000fc00000000000 */
[----:B------:R-:W-:-:S00]  /*1a60*/  NOP ;  /* 0x0000000000007918 */ /* 0x000fc00000000000 */
[----:B------:R-:W-:-:S00]  /*1a70*/  NOP ;  /* 0x0000000000007918 */ /* 0x000fc00000000000 */
.L_x_1:


//--------------------- .nv.shared.reserved.0     --------------------------
	.section	.nv.shared.reserved.0,"aw",@nobits
	.weak		__nv_reservedSMEM_offset_0_alias
	.size		__nv_reservedSMEM_offset_0_alias, 0, 64
	.other		__nv_reservedSMEM_offset_0_alias,@"STO_CUDA_RESERVED_SHARED STV_DEFAULT"
__nv_reservedSMEM_offset_0_alias:
	.zero		0
	.zero		64


//--------------------- .nv.constant0._Z4rk45fPfS_f --------------------------
	.section	.nv.constant0._Z4rk45fPfS_f,"a",@progbits
	.sectionflags	@""
	.align	4
.nv.constant0._Z4rk45fPfS_f:
	.zero		924


//--------------------- SYMBOLS --------------------------

	.type		.nv.reservedSmem.offset0,@object
	.size		.nv.reservedSmem.offset0,0x4
